//
// Generated by NVIDIA NVVM Compiler
//
// Compiler Build ID: CL-36424714
// Cuda compilation tools, release 13.0, V13.0.88
// Based on NVVM 20.0.0
//

.version 9.0
.target sm_100
.address_size 64

	// .globl	_Z14kernelOutputL1PdS_S_S_ii

.visible .entry _Z14kernelOutputL1PdS_S_S_ii(
	.param .u64 .ptr .align 1 _Z14kernelOutputL1PdS_S_S_ii_param_0,
	.param .u64 .ptr .align 1 _Z14kernelOutputL1PdS_S_S_ii_param_1,
	.param .u64 .ptr .align 1 _Z14kernelOutputL1PdS_S_S_ii_param_2,
	.param .u64 .ptr .align 1 _Z14kernelOutputL1PdS_S_S_ii_param_3,
	.param .u32 _Z14kernelOutputL1PdS_S_S_ii_param_4,
	.param .u32 _Z14kernelOutputL1PdS_S_S_ii_param_5
)
{
	.reg .pred 	%p<13>;
	.reg .b32 	%r<50>;
	.reg .b32 	%f<3>;
	.reg .b64 	%rd<62>;
	.reg .b64 	%fd<142>;

	ld.param.u64 	%rd11, [_Z14kernelOutputL1PdS_S_S_ii_param_0];
	ld.param.u64 	%rd12, [_Z14kernelOutputL1PdS_S_S_ii_param_1];
	ld.param.u64 	%rd9, [_Z14kernelOutputL1PdS_S_S_ii_param_2];
	ld.param.u64 	%rd10, [_Z14kernelOutputL1PdS_S_S_ii_param_3];
	ld.param.u32 	%r26, [_Z14kernelOutputL1PdS_S_S_ii_param_4];
	ld.param.u32 	%r27, [_Z14kernelOutputL1PdS_S_S_ii_param_5];
	cvta.to.global.u64 	%rd1, %rd12;
	cvta.to.global.u64 	%rd2, %rd11;
	mov.u32 	%r1, %tid.x;
	setp.lt.s32 	%p1, %r26, 1;
	mov.f64 	%fd140, 0d0000000000000000;
	@%p1 bra 	$L__BB0_13;
	and.b32  	%r2, %r26, 15;
	setp.lt.u32 	%p2, %r26, 16;
	mov.f64 	%fd140, 0d0000000000000000;
	mov.b32 	%r46, 0;
	@%p2 bra 	$L__BB0_4;
	and.b32  	%r46, %r26, 2147483632;
	neg.s32 	%r44, %r46;
	shl.b32 	%r5, %r27, 4;
	add.s64 	%rd60, %rd2, 64;
	mov.f64 	%fd140, 0d0000000000000000;
	mul.wide.s32 	%rd15, %r27, 8;
	mov.u32 	%r43, %r1;
$L__BB0_3:
	.pragma "nounroll";
	ld.global.f64 	%fd23, [%rd60+-64];
	mul.wide.s32 	%rd13, %r43, 8;
	add.s64 	%rd14, %rd1, %rd13;
	ld.global.f64 	%fd24, [%rd14];
	fma.rn.f64 	%fd25, %fd23, %fd24, %fd140;
	ld.global.f64 	%fd26, [%rd60+-56];
	add.s64 	%rd16, %rd14, %rd15;
	ld.global.f64 	%fd27, [%rd16];
	fma.rn.f64 	%fd28, %fd26, %fd27, %fd25;
	ld.global.f64 	%fd29, [%rd60+-48];
	add.s64 	%rd17, %rd16, %rd15;
	ld.global.f64 	%fd30, [%rd17];
	fma.rn.f64 	%fd31, %fd29, %fd30, %fd28;
	ld.global.f64 	%fd32, [%rd60+-40];
	add.s64 	%rd18, %rd17, %rd15;
	ld.global.f64 	%fd33, [%rd18];
	fma.rn.f64 	%fd34, %fd32, %fd33, %fd31;
	ld.global.f64 	%fd35, [%rd60+-32];
	add.s64 	%rd19, %rd18, %rd15;
	ld.global.f64 	%fd36, [%rd19];
	fma.rn.f64 	%fd37, %fd35, %fd36, %fd34;
	ld.global.f64 	%fd38, [%rd60+-24];
	add.s64 	%rd20, %rd19, %rd15;
	ld.global.f64 	%fd39, [%rd20];
	fma.rn.f64 	%fd40, %fd38, %fd39, %fd37;
	ld.global.f64 	%fd41, [%rd60+-16];
	add.s64 	%rd21, %rd20, %rd15;
	ld.global.f64 	%fd42, [%rd21];
	fma.rn.f64 	%fd43, %fd41, %fd42, %fd40;
	ld.global.f64 	%fd44, [%rd60+-8];
	add.s64 	%rd22, %rd21, %rd15;
	ld.global.f64 	%fd45, [%rd22];
	fma.rn.f64 	%fd46, %fd44, %fd45, %fd43;
	ld.global.f64 	%fd47, [%rd60];
	add.s64 	%rd23, %rd22, %rd15;
	ld.global.f64 	%fd48, [%rd23];
	fma.rn.f64 	%fd49, %fd47, %fd48, %fd46;
	ld.global.f64 	%fd50, [%rd60+8];
	add.s64 	%rd24, %rd23, %rd15;
	ld.global.f64 	%fd51, [%rd24];
	fma.rn.f64 	%fd52, %fd50, %fd51, %fd49;
	ld.global.f64 	%fd53, [%rd60+16];
	add.s64 	%rd25, %rd24, %rd15;
	ld.global.f64 	%fd54, [%rd25];
	fma.rn.f64 	%fd55, %fd53, %fd54, %fd52;
	ld.global.f64 	%fd56, [%rd60+24];
	add.s64 	%rd26, %rd25, %rd15;
	ld.global.f64 	%fd57, [%rd26];
	fma.rn.f64 	%fd58, %fd56, %fd57, %fd55;
	ld.global.f64 	%fd59, [%rd60+32];
	add.s64 	%rd27, %rd26, %rd15;
	ld.global.f64 	%fd60, [%rd27];
	fma.rn.f64 	%fd61, %fd59, %fd60, %fd58;
	ld.global.f64 	%fd62, [%rd60+40];
	add.s64 	%rd28, %rd27, %rd15;
	ld.global.f64 	%fd63, [%rd28];
	fma.rn.f64 	%fd64, %fd62, %fd63, %fd61;
	ld.global.f64 	%fd65, [%rd60+48];
	add.s64 	%rd29, %rd28, %rd15;
	ld.global.f64 	%fd66, [%rd29];
	fma.rn.f64 	%fd67, %fd65, %fd66, %fd64;
	ld.global.f64 	%fd68, [%rd60+56];
	add.s64 	%rd30, %rd29, %rd15;
	ld.global.f64 	%fd69, [%rd30];
	fma.rn.f64 	%fd140, %fd68, %fd69, %fd67;
	add.s32 	%r44, %r44, 16;
	add.s32 	%r43, %r43, %r5;
	add.s64 	%rd60, %rd60, 128;
	setp.ne.s32 	%p3, %r44, 0;
	@%p3 bra 	$L__BB0_3;
$L__BB0_4:
	setp.eq.s32 	%p4, %r2, 0;
	@%p4 bra 	$L__BB0_13;
	and.b32  	%r11, %r26, 7;
	setp.lt.u32 	%p5, %r2, 8;
	@%p5 bra 	$L__BB0_7;
	mul.wide.u32 	%rd31, %r46, 8;
	add.s64 	%rd32, %rd2, %rd31;
	ld.global.f64 	%fd71, [%rd32];
	mad.lo.s32 	%r29, %r46, %r27, %r1;
	mul.wide.s32 	%rd33, %r29, 8;
	add.s64 	%rd34, %rd1, %rd33;
	ld.global.f64 	%fd72, [%rd34];
	fma.rn.f64 	%fd73, %fd71, %fd72, %fd140;
	ld.global.f64 	%fd74, [%rd32+8];
	mul.wide.s32 	%rd35, %r27, 8;
	add.s64 	%rd36, %rd34, %rd35;
	ld.global.f64 	%fd75, [%rd36];
	fma.rn.f64 	%fd76, %fd74, %fd75, %fd73;
	ld.global.f64 	%fd77, [%rd32+16];
	add.s64 	%rd37, %rd36, %rd35;
	ld.global.f64 	%fd78, [%rd37];
	fma.rn.f64 	%fd79, %fd77, %fd78, %fd76;
	ld.global.f64 	%fd80, [%rd32+24];
	add.s64 	%rd38, %rd37, %rd35;
	ld.global.f64 	%fd81, [%rd38];
	fma.rn.f64 	%fd82, %fd80, %fd81, %fd79;
	ld.global.f64 	%fd83, [%rd32+32];
	add.s64 	%rd39, %rd38, %rd35;
	ld.global.f64 	%fd84, [%rd39];
	fma.rn.f64 	%fd85, %fd83, %fd84, %fd82;
	ld.global.f64 	%fd86, [%rd32+40];
	add.s64 	%rd40, %rd39, %rd35;
	ld.global.f64 	%fd87, [%rd40];
	fma.rn.f64 	%fd88, %fd86, %fd87, %fd85;
	ld.global.f64 	%fd89, [%rd32+48];
	add.s64 	%rd41, %rd40, %rd35;
	ld.global.f64 	%fd90, [%rd41];
	fma.rn.f64 	%fd91, %fd89, %fd90, %fd88;
	ld.global.f64 	%fd92, [%rd32+56];
	add.s64 	%rd42, %rd41, %rd35;
	ld.global.f64 	%fd93, [%rd42];
	fma.rn.f64 	%fd140, %fd92, %fd93, %fd91;
	add.s32 	%r46, %r46, 8;
$L__BB0_7:
	setp.eq.s32 	%p6, %r11, 0;
	@%p6 bra 	$L__BB0_13;
	and.b32  	%r14, %r26, 3;
	setp.lt.u32 	%p7, %r11, 4;
	@%p7 bra 	$L__BB0_10;
	mul.wide.u32 	%rd43, %r46, 8;
	add.s64 	%rd44, %rd2, %rd43;
	ld.global.f64 	%fd95, [%rd44];
	mad.lo.s32 	%r30, %r46, %r27, %r1;
	mul.wide.s32 	%rd45, %r30, 8;
	add.s64 	%rd46, %rd1, %rd45;
	ld.global.f64 	%fd96, [%rd46];
	fma.rn.f64 	%fd97, %fd95, %fd96, %fd140;
	ld.global.f64 	%fd98, [%rd44+8];
	mul.wide.s32 	%rd47, %r27, 8;
	add.s64 	%rd48, %rd46, %rd47;
	ld.global.f64 	%fd99, [%rd48];
	fma.rn.f64 	%fd100, %fd98, %fd99, %fd97;
	ld.global.f64 	%fd101, [%rd44+16];
	add.s64 	%rd49, %rd48, %rd47;
	ld.global.f64 	%fd102, [%rd49];
	fma.rn.f64 	%fd103, %fd101, %fd102, %fd100;
	ld.global.f64 	%fd104, [%rd44+24];
	add.s64 	%rd50, %rd49, %rd47;
	ld.global.f64 	%fd105, [%rd50];
	fma.rn.f64 	%fd140, %fd104, %fd105, %fd103;
	add.s32 	%r46, %r46, 4;
$L__BB0_10:
	setp.eq.s32 	%p8, %r14, 0;
	@%p8 bra 	$L__BB0_13;
	mad.lo.s32 	%r49, %r46, %r27, %r1;
	mul.wide.u32 	%rd51, %r46, 8;
	add.s64 	%rd61, %rd2, %rd51;
	neg.s32 	%r48, %r14;
$L__BB0_12:
	.pragma "nounroll";
	ld.global.f64 	%fd106, [%rd61];
	mul.wide.s32 	%rd52, %r49, 8;
	add.s64 	%rd53, %rd1, %rd52;
	ld.global.f64 	%fd107, [%rd53];
	fma.rn.f64 	%fd140, %fd106, %fd107, %fd140;
	add.s32 	%r49, %r49, %r27;
	add.s64 	%rd61, %rd61, 8;
	add.s32 	%r48, %r48, 1;
	setp.ne.s32 	%p9, %r48, 0;
	@%p9 bra 	$L__BB0_12;
$L__BB0_13:
	cvta.to.global.u64 	%rd54, %rd9;
	mul.wide.u32 	%rd55, %r1, 8;
	add.s64 	%rd56, %rd54, %rd55;
	ld.global.f64 	%fd108, [%rd56];
	add.f64 	%fd14, %fd140, %fd108;
	neg.f64 	%fd109, %fd14;
	fma.rn.f64 	%fd110, %fd14, 0dBFF71547652B82FE, 0d4338000000000000;
	{
	.reg .b32 %temp; 
	mov.b64 	{%r23, %temp}, %fd110;
	}
	mov.f64 	%fd111, 0dC338000000000000;
	add.rn.f64 	%fd112, %fd110, %fd111;
	fma.rn.f64 	%fd113, %fd112, 0dBFE62E42FEFA39EF, %fd109;
	fma.rn.f64 	%fd114, %fd112, 0dBC7ABC9E3B39803F, %fd113;
	fma.rn.f64 	%fd115, %fd114, 0d3E5ADE1569CE2BDF, 0d3E928AF3FCA213EA;
	fma.rn.f64 	%fd116, %fd115, %fd114, 0d3EC71DEE62401315;
	fma.rn.f64 	%fd117, %fd116, %fd114, 0d3EFA01997C89EB71;
	fma.rn.f64 	%fd118, %fd117, %fd114, 0d3F2A01A014761F65;
	fma.rn.f64 	%fd119, %fd118, %fd114, 0d3F56C16C1852B7AF;
	fma.rn.f64 	%fd120, %fd119, %fd114, 0d3F81111111122322;
	fma.rn.f64 	%fd121, %fd120, %fd114, 0d3FA55555555502A1;
	fma.rn.f64 	%fd122, %fd121, %fd114, 0d3FC5555555555511;
	fma.rn.f64 	%fd123, %fd122, %fd114, 0d3FE000000000000B;
	fma.rn.f64 	%fd124, %fd123, %fd114, 0d3FF0000000000000;
	fma.rn.f64 	%fd125, %fd124, %fd114, 0d3FF0000000000000;
	{
	.reg .b32 %temp; 
	mov.b64 	{%r24, %temp}, %fd125;
	}
	{
	.reg .b32 %temp; 
	mov.b64 	{%temp, %r25}, %fd125;
	}
	shl.b32 	%r31, %r23, 20;
	add.s32 	%r32, %r31, %r25;
	mov.b64 	%fd141, {%r24, %r32};
	{
	.reg .b32 %temp; 
	mov.b64 	{%temp, %r33}, %fd109;
	}
	mov.b32 	%f2, %r33;
	abs.f32 	%f1, %f2;
	setp.lt.f32 	%p10, %f1, 0f4086232B;
	@%p10 bra 	$L__BB0_16;
	setp.gt.f64 	%p11, %fd14, 0d0000000000000000;
	mov.f64 	%fd126, 0d7FF0000000000000;
	sub.f64 	%fd127, %fd126, %fd14;
	selp.f64 	%fd141, 0d0000000000000000, %fd127, %p11;
	setp.geu.f32 	%p12, %f1, 0f40874800;
	@%p12 bra 	$L__BB0_16;
	shr.u32 	%r34, %r23, 31;
	add.s32 	%r35, %r23, %r34;
	shr.s32 	%r36, %r35, 1;
	shl.b32 	%r37, %r36, 20;
	add.s32 	%r38, %r25, %r37;
	mov.b64 	%fd128, {%r24, %r38};
	sub.s32 	%r39, %r23, %r36;
	shl.b32 	%r40, %r39, 20;
	add.s32 	%r41, %r40, 1072693248;
	mov.b32 	%r42, 0;
	mov.b64 	%fd129, {%r42, %r41};
	mul.f64 	%fd141, %fd129, %fd128;
$L__BB0_16:
	cvta.to.global.u64 	%rd57, %rd10;
	add.f64 	%fd130, %fd141, 0d3FF0000000000000;
	rcp.rn.f64 	%fd131, %fd130;
	add.s64 	%rd59, %rd57, %rd55;
	st.global.f64 	[%rd59], %fd131;
	ret;

}
	// .globl	_Z14kernelOutputL2PdS_S_iiiPi
.visible .entry _Z14kernelOutputL2PdS_S_iiiPi(
	.param .u64 .ptr .align 1 _Z14kernelOutputL2PdS_S_iiiPi_param_0,
	.param .u64 .ptr .align 1 _Z14kernelOutputL2PdS_S_iiiPi_param_1,
	.param .u64 .ptr .align 1 _Z14kernelOutputL2PdS_S_iiiPi_param_2,
	.param .u32 _Z14kernelOutputL2PdS_S_iiiPi_param_3,
	.param .u32 _Z14kernelOutputL2PdS_S_iiiPi_param_4,
	.param .u32 _Z14kernelOutputL2PdS_S_iiiPi_param_5,
	.param .u64 .ptr .align 1 _Z14kernelOutputL2PdS_S_iiiPi_param_6
)
{
	.reg .pred 	%p<14>;
	.reg .b32 	%r<53>;
	.reg .b32 	%f<3>;
	.reg .b64 	%rd<66>;
	.reg .b64 	%fd<142>;

	ld.param.u64 	%rd11, [_Z14kernelOutputL2PdS_S_iiiPi_param_0];
	ld.param.u64 	%rd12, [_Z14kernelOutputL2PdS_S_iiiPi_param_1];
	ld.param.u64 	%rd10, [_Z14kernelOutputL2PdS_S_iiiPi_param_2];
	ld.param.u32 	%r26, [_Z14kernelOutputL2PdS_S_iiiPi_param_3];
	ld.param.u32 	%r27, [_Z14kernelOutputL2PdS_S_iiiPi_param_4];
	ld.param.u32 	%r28, [_Z14kernelOutputL2PdS_S_iiiPi_param_5];
	ld.param.u64 	%rd13, [_Z14kernelOutputL2PdS_S_iiiPi_param_6];
	cvta.to.global.u64 	%rd1, %rd12;
	cvta.to.global.u64 	%rd2, %rd13;
	cvta.to.global.u64 	%rd3, %rd11;
	mov.u32 	%r1, %tid.x;
	setp.lt.s32 	%p1, %r26, 1;
	mov.f64 	%fd140, 0d0000000000000000;
	@%p1 bra 	$L__BB1_13;
	and.b32  	%r2, %r26, 15;
	setp.lt.u32 	%p2, %r26, 16;
	mov.f64 	%fd140, 0d0000000000000000;
	mov.b32 	%r49, 0;
	@%p2 bra 	$L__BB1_4;
	and.b32  	%r49, %r26, 2147483632;
	neg.s32 	%r47, %r49;
	shl.b32 	%r5, %r27, 4;
	add.s64 	%rd64, %rd3, 64;
	mov.f64 	%fd140, 0d0000000000000000;
	mul.wide.s32 	%rd16, %r27, 8;
	mov.u32 	%r46, %r1;
$L__BB1_3:
	.pragma "nounroll";
	ld.global.f64 	%fd23, [%rd64+-64];
	mul.wide.s32 	%rd14, %r46, 8;
	add.s64 	%rd15, %rd1, %rd14;
	ld.global.f64 	%fd24, [%rd15];
	fma.rn.f64 	%fd25, %fd23, %fd24, %fd140;
	ld.global.f64 	%fd26, [%rd64+-56];
	add.s64 	%rd17, %rd15, %rd16;
	ld.global.f64 	%fd27, [%rd17];
	fma.rn.f64 	%fd28, %fd26, %fd27, %fd25;
	ld.global.f64 	%fd29, [%rd64+-48];
	add.s64 	%rd18, %rd17, %rd16;
	ld.global.f64 	%fd30, [%rd18];
	fma.rn.f64 	%fd31, %fd29, %fd30, %fd28;
	ld.global.f64 	%fd32, [%rd64+-40];
	add.s64 	%rd19, %rd18, %rd16;
	ld.global.f64 	%fd33, [%rd19];
	fma.rn.f64 	%fd34, %fd32, %fd33, %fd31;
	ld.global.f64 	%fd35, [%rd64+-32];
	add.s64 	%rd20, %rd19, %rd16;
	ld.global.f64 	%fd36, [%rd20];
	fma.rn.f64 	%fd37, %fd35, %fd36, %fd34;
	ld.global.f64 	%fd38, [%rd64+-24];
	add.s64 	%rd21, %rd20, %rd16;
	ld.global.f64 	%fd39, [%rd21];
	fma.rn.f64 	%fd40, %fd38, %fd39, %fd37;
	ld.global.f64 	%fd41, [%rd64+-16];
	add.s64 	%rd22, %rd21, %rd16;
	ld.global.f64 	%fd42, [%rd22];
	fma.rn.f64 	%fd43, %fd41, %fd42, %fd40;
	ld.global.f64 	%fd44, [%rd64+-8];
	add.s64 	%rd23, %rd22, %rd16;
	ld.global.f64 	%fd45, [%rd23];
	fma.rn.f64 	%fd46, %fd44, %fd45, %fd43;
	ld.global.f64 	%fd47, [%rd64];
	add.s64 	%rd24, %rd23, %rd16;
	ld.global.f64 	%fd48, [%rd24];
	fma.rn.f64 	%fd49, %fd47, %fd48, %fd46;
	ld.global.f64 	%fd50, [%rd64+8];
	add.s64 	%rd25, %rd24, %rd16;
	ld.global.f64 	%fd51, [%rd25];
	fma.rn.f64 	%fd52, %fd50, %fd51, %fd49;
	ld.global.f64 	%fd53, [%rd64+16];
	add.s64 	%rd26, %rd25, %rd16;
	ld.global.f64 	%fd54, [%rd26];
	fma.rn.f64 	%fd55, %fd53, %fd54, %fd52;
	ld.global.f64 	%fd56, [%rd64+24];
	add.s64 	%rd27, %rd26, %rd16;
	ld.global.f64 	%fd57, [%rd27];
	fma.rn.f64 	%fd58, %fd56, %fd57, %fd55;
	ld.global.f64 	%fd59, [%rd64+32];
	add.s64 	%rd28, %rd27, %rd16;
	ld.global.f64 	%fd60, [%rd28];
	fma.rn.f64 	%fd61, %fd59, %fd60, %fd58;
	ld.global.f64 	%fd62, [%rd64+40];
	add.s64 	%rd29, %rd28, %rd16;
	ld.global.f64 	%fd63, [%rd29];
	fma.rn.f64 	%fd64, %fd62, %fd63, %fd61;
	ld.global.f64 	%fd65, [%rd64+48];
	add.s64 	%rd30, %rd29, %rd16;
	ld.global.f64 	%fd66, [%rd30];
	fma.rn.f64 	%fd67, %fd65, %fd66, %fd64;
	ld.global.f64 	%fd68, [%rd64+56];
	add.s64 	%rd31, %rd30, %rd16;
	ld.global.f64 	%fd69, [%rd31];
	fma.rn.f64 	%fd140, %fd68, %fd69, %fd67;
	add.s32 	%r47, %r47, 16;
	add.s32 	%r46, %r46, %r5;
	add.s64 	%rd64, %rd64, 128;
	setp.ne.s32 	%p3, %r47, 0;
	@%p3 bra 	$L__BB1_3;
$L__BB1_4:
	setp.eq.s32 	%p4, %r2, 0;
	@%p4 bra 	$L__BB1_13;
	and.b32  	%r11, %r26, 7;
	setp.lt.u32 	%p5, %r2, 8;
	@%p5 bra 	$L__BB1_7;
	mul.wide.u32 	%rd32, %r49, 8;
	add.s64 	%rd33, %rd3, %rd32;
	ld.global.f64 	%fd71, [%rd33];
	mad.lo.s32 	%r30, %r49, %r27, %r1;
	mul.wide.s32 	%rd34, %r30, 8;
	add.s64 	%rd35, %rd1, %rd34;
	ld.global.f64 	%fd72, [%rd35];
	fma.rn.f64 	%fd73, %fd71, %fd72, %fd140;
	ld.global.f64 	%fd74, [%rd33+8];
	mul.wide.s32 	%rd36, %r27, 8;
	add.s64 	%rd37, %rd35, %rd36;
	ld.global.f64 	%fd75, [%rd37];
	fma.rn.f64 	%fd76, %fd74, %fd75, %fd73;
	ld.global.f64 	%fd77, [%rd33+16];
	add.s64 	%rd38, %rd37, %rd36;
	ld.global.f64 	%fd78, [%rd38];
	fma.rn.f64 	%fd79, %fd77, %fd78, %fd76;
	ld.global.f64 	%fd80, [%rd33+24];
	add.s64 	%rd39, %rd38, %rd36;
	ld.global.f64 	%fd81, [%rd39];
	fma.rn.f64 	%fd82, %fd80, %fd81, %fd79;
	ld.global.f64 	%fd83, [%rd33+32];
	add.s64 	%rd40, %rd39, %rd36;
	ld.global.f64 	%fd84, [%rd40];
	fma.rn.f64 	%fd85, %fd83, %fd84, %fd82;
	ld.global.f64 	%fd86, [%rd33+40];
	add.s64 	%rd41, %rd40, %rd36;
	ld.global.f64 	%fd87, [%rd41];
	fma.rn.f64 	%fd88, %fd86, %fd87, %fd85;
	ld.global.f64 	%fd89, [%rd33+48];
	add.s64 	%rd42, %rd41, %rd36;
	ld.global.f64 	%fd90, [%rd42];
	fma.rn.f64 	%fd91, %fd89, %fd90, %fd88;
	ld.global.f64 	%fd92, [%rd33+56];
	add.s64 	%rd43, %rd42, %rd36;
	ld.global.f64 	%fd93, [%rd43];
	fma.rn.f64 	%fd140, %fd92, %fd93, %fd91;
	add.s32 	%r49, %r49, 8;
$L__BB1_7:
	setp.eq.s32 	%p6, %r11, 0;
	@%p6 bra 	$L__BB1_13;
	and.b32  	%r14, %r26, 3;
	setp.lt.u32 	%p7, %r11, 4;
	@%p7 bra 	$L__BB1_10;
	mul.wide.u32 	%rd44, %r49, 8;
	add.s64 	%rd45, %rd3, %rd44;
	ld.global.f64 	%fd95, [%rd45];
	mad.lo.s32 	%r31, %r49, %r27, %r1;
	mul.wide.s32 	%rd46, %r31, 8;
	add.s64 	%rd47, %rd1, %rd46;
	ld.global.f64 	%fd96, [%rd47];
	fma.rn.f64 	%fd97, %fd95, %fd96, %fd140;
	ld.global.f64 	%fd98, [%rd45+8];
	mul.wide.s32 	%rd48, %r27, 8;
	add.s64 	%rd49, %rd47, %rd48;
	ld.global.f64 	%fd99, [%rd49];
	fma.rn.f64 	%fd100, %fd98, %fd99, %fd97;
	ld.global.f64 	%fd101, [%rd45+16];
	add.s64 	%rd50, %rd49, %rd48;
	ld.global.f64 	%fd102, [%rd50];
	fma.rn.f64 	%fd103, %fd101, %fd102, %fd100;
	ld.global.f64 	%fd104, [%rd45+24];
	add.s64 	%rd51, %rd50, %rd48;
	ld.global.f64 	%fd105, [%rd51];
	fma.rn.f64 	%fd140, %fd104, %fd105, %fd103;
	add.s32 	%r49, %r49, 4;
$L__BB1_10:
	setp.eq.s32 	%p8, %r14, 0;
	@%p8 bra 	$L__BB1_13;
	mad.lo.s32 	%r52, %r49, %r27, %r1;
	mul.wide.u32 	%rd52, %r49, 8;
	add.s64 	%rd65, %rd3, %rd52;
	neg.s32 	%r51, %r14;
$L__BB1_12:
	.pragma "nounroll";
	ld.global.f64 	%fd106, [%rd65];
	mul.wide.s32 	%rd53, %r52, 8;
	add.s64 	%rd54, %rd1, %rd53;
	ld.global.f64 	%fd107, [%rd54];
	fma.rn.f64 	%fd140, %fd106, %fd107, %fd140;
	add.s32 	%r52, %r52, %r27;
	add.s64 	%rd65, %rd65, 8;
	add.s32 	%r51, %r51, 1;
	setp.ne.s32 	%p9, %r51, 0;
	@%p9 bra 	$L__BB1_12;
$L__BB1_13:
	cvta.to.global.u64 	%rd55, %rd10;
	mul.wide.u32 	%rd56, %r1, 8;
	add.s64 	%rd57, %rd55, %rd56;
	ld.global.f64 	%fd108, [%rd57];
	add.f64 	%fd14, %fd140, %fd108;
	neg.f64 	%fd109, %fd14;
	fma.rn.f64 	%fd110, %fd14, 0dBFF71547652B82FE, 0d4338000000000000;
	{
	.reg .b32 %temp; 
	mov.b64 	{%r23, %temp}, %fd110;
	}
	mov.f64 	%fd111, 0dC338000000000000;
	add.rn.f64 	%fd112, %fd110, %fd111;
	fma.rn.f64 	%fd113, %fd112, 0dBFE62E42FEFA39EF, %fd109;
	fma.rn.f64 	%fd114, %fd112, 0dBC7ABC9E3B39803F, %fd113;
	fma.rn.f64 	%fd115, %fd114, 0d3E5ADE1569CE2BDF, 0d3E928AF3FCA213EA;
	fma.rn.f64 	%fd116, %fd115, %fd114, 0d3EC71DEE62401315;
	fma.rn.f64 	%fd117, %fd116, %fd114, 0d3EFA01997C89EB71;
	fma.rn.f64 	%fd118, %fd117, %fd114, 0d3F2A01A014761F65;
	fma.rn.f64 	%fd119, %fd118, %fd114, 0d3F56C16C1852B7AF;
	fma.rn.f64 	%fd120, %fd119, %fd114, 0d3F81111111122322;
	fma.rn.f64 	%fd121, %fd120, %fd114, 0d3FA55555555502A1;
	fma.rn.f64 	%fd122, %fd121, %fd114, 0d3FC5555555555511;
	fma.rn.f64 	%fd123, %fd122, %fd114, 0d3FE000000000000B;
	fma.rn.f64 	%fd124, %fd123, %fd114, 0d3FF0000000000000;
	fma.rn.f64 	%fd125, %fd124, %fd114, 0d3FF0000000000000;
	{
	.reg .b32 %temp; 
	mov.b64 	{%r24, %temp}, %fd125;
	}
	{
	.reg .b32 %temp; 
	mov.b64 	{%temp, %r25}, %fd125;
	}
	shl.b32 	%r32, %r23, 20;
	add.s32 	%r33, %r32, %r25;
	mov.b64 	%fd141, {%r24, %r33};
	{
	.reg .b32 %temp; 
	mov.b64 	{%temp, %r34}, %fd109;
	}
	mov.b32 	%f2, %r34;
	abs.f32 	%f1, %f2;
	setp.lt.f32 	%p10, %f1, 0f4086232B;
	@%p10 bra 	$L__BB1_16;
	setp.gt.f64 	%p11, %fd14, 0d0000000000000000;
	mov.f64 	%fd126, 0d7FF0000000000000;
	sub.f64 	%fd127, %fd126, %fd14;
	selp.f64 	%fd141, 0d0000000000000000, %fd127, %p11;
	setp.geu.f32 	%p12, %f1, 0f40874800;
	@%p12 bra 	$L__BB1_16;
	shr.u32 	%r35, %r23, 31;
	add.s32 	%r36, %r23, %r35;
	shr.s32 	%r37, %r36, 1;
	shl.b32 	%r38, %r37, 20;
	add.s32 	%r39, %r25, %r38;
	mov.b64 	%fd128, {%r24, %r39};
	sub.s32 	%r40, %r23, %r37;
	shl.b32 	%r41, %r40, 20;
	add.s32 	%r42, %r41, 1072693248;
	mov.b32 	%r43, 0;
	mov.b64 	%fd129, {%r43, %r42};
	mul.f64 	%fd141, %fd129, %fd128;
$L__BB1_16:
	add.f64 	%fd130, %fd141, 0d3FF0000000000000;
	rcp.rn.f64 	%fd131, %fd130;
	add.s64 	%rd59, %rd3, %rd56;
	st.global.f64 	[%rd59], %fd131;
	setp.ne.s32 	%p13, %r1, %r28;
	@%p13 bra 	$L__BB1_18;
	mul.wide.u32 	%rd62, %r28, 4;
	add.s64 	%rd63, %rd2, %rd62;
	mov.b32 	%r45, 1;
	st.global.u32 	[%rd63], %r45;
	bra.uni 	$L__BB1_19;
$L__BB1_18:
	mul.wide.u32 	%rd60, %r1, 4;
	add.s64 	%rd61, %rd2, %rd60;
	mov.b32 	%r44, 0;
	st.global.u32 	[%rd61], %r44;
$L__BB1_19:
	ret;

}
	// .globl	_Z24kernelUpdateWeightOutputPiPdS0_S0_S0_S0_dii
.visible .entry _Z24kernelUpdateWeightOutputPiPdS0_S0_S0_S0_dii(
	.param .u64 .ptr .align 1 _Z24kernelUpdateWeightOutputPiPdS0_S0_S0_S0_dii_param_0,
	.param .u64 .ptr .align 1 _Z24kernelUpdateWeightOutputPiPdS0_S0_S0_S0_dii_param_1,
	.param .u64 .ptr .align 1 _Z24kernelUpdateWeightOutputPiPdS0_S0_S0_S0_dii_param_2,
	.param .u64 .ptr .align 1 _Z24kernelUpdateWeightOutputPiPdS0_S0_S0_S0_dii_param_3,
	.param .u64 .ptr .align 1 _Z24kernelUpdateWeightOutputPiPdS0_S0_S0_S0_dii_param_4,
	.param .u64 .ptr .align 1 _Z24kernelUpdateWeightOutputPiPdS0_S0_S0_S0_dii_param_5,
	.param .f64 _Z24kernelUpdateWeightOutputPiPdS0_S0_S0_S0_dii_param_6,
	.param .u32 _Z24kernelUpdateWeightOutputPiPdS0_S0_S0_S0_dii_param_7,
	.param .u32 _Z24kernelUpdateWeightOutputPiPdS0_S0_S0_S0_dii_param_8
)
{
	.reg .pred 	%p<10>;
	.reg .b32 	%r<29>;
	.reg .b64 	%rd<53>;
	.reg .b64 	%fd<76>;

	ld.param.u64 	%rd8, [_Z24kernelUpdateWeightOutputPiPdS0_S0_S0_S0_dii_param_0];
	ld.param.u64 	%rd9, [_Z24kernelUpdateWeightOutputPiPdS0_S0_S0_S0_dii_param_1];
	ld.param.u64 	%rd10, [_Z24kernelUpdateWeightOutputPiPdS0_S0_S0_S0_dii_param_2];
	ld.param.u64 	%rd11, [_Z24kernelUpdateWeightOutputPiPdS0_S0_S0_S0_dii_param_3];
	ld.param.u64 	%rd7, [_Z24kernelUpdateWeightOutputPiPdS0_S0_S0_S0_dii_param_5];
	ld.param.f64 	%fd3, [_Z24kernelUpdateWeightOutputPiPdS0_S0_S0_S0_dii_param_6];
	ld.param.u32 	%r16, [_Z24kernelUpdateWeightOutputPiPdS0_S0_S0_S0_dii_param_7];
	ld.param.u32 	%r17, [_Z24kernelUpdateWeightOutputPiPdS0_S0_S0_S0_dii_param_8];
	cvta.to.global.u64 	%rd1, %rd11;
	cvta.to.global.u64 	%rd2, %rd9;
	cvta.to.global.u64 	%rd12, %rd8;
	cvta.to.global.u64 	%rd13, %rd10;
	mov.u32 	%r1, %tid.x;
	mul.wide.u32 	%rd14, %r1, 8;
	add.s64 	%rd15, %rd13, %rd14;
	ld.global.f64 	%fd4, [%rd15];
	mul.wide.u32 	%rd16, %r1, 4;
	add.s64 	%rd17, %rd12, %rd16;
	ld.global.u32 	%r18, [%rd17];
	cvt.rn.f64.s32 	%fd5, %r18;
	sub.f64 	%fd6, %fd5, %fd4;
	neg.f64 	%fd7, %fd6;
	mov.f64 	%fd8, 0d3FF0000000000000;
	sub.f64 	%fd9, %fd8, %fd4;
	mul.f64 	%fd10, %fd4, %fd9;
	sub.f64 	%fd1, %fd7, %fd10;
	setp.lt.s32 	%p1, %r16, 1;
	@%p1 bra 	$L__BB2_12;
	mul.f64 	%fd2, %fd3, %fd1;
	and.b32  	%r2, %r16, 7;
	setp.lt.u32 	%p2, %r16, 8;
	mov.b32 	%r27, 0;
	@%p2 bra 	$L__BB2_4;
	and.b32  	%r27, %r16, 2147483640;
	neg.s32 	%r25, %r27;
	shl.b32 	%r5, %r17, 3;
	add.s64 	%rd52, %rd2, 32;
	mul.wide.s32 	%rd20, %r17, 8;
	mov.u32 	%r24, %r1;
$L__BB2_3:
	.pragma "nounroll";
	ld.global.f64 	%fd11, [%rd52+-32];
	mul.f64 	%fd12, %fd2, %fd11;
	mul.wide.s32 	%rd18, %r24, 8;
	add.s64 	%rd19, %rd1, %rd18;
	ld.global.f64 	%fd13, [%rd19];
	sub.f64 	%fd14, %fd13, %fd12;
	st.global.f64 	[%rd19], %fd14;
	ld.global.f64 	%fd15, [%rd52+-24];
	mul.f64 	%fd16, %fd2, %fd15;
	add.s64 	%rd21, %rd19, %rd20;
	ld.global.f64 	%fd17, [%rd21];
	sub.f64 	%fd18, %fd17, %fd16;
	st.global.f64 	[%rd21], %fd18;
	ld.global.f64 	%fd19, [%rd52+-16];
	mul.f64 	%fd20, %fd2, %fd19;
	add.s64 	%rd22, %rd21, %rd20;
	ld.global.f64 	%fd21, [%rd22];
	sub.f64 	%fd22, %fd21, %fd20;
	st.global.f64 	[%rd22], %fd22;
	ld.global.f64 	%fd23, [%rd52+-8];
	mul.f64 	%fd24, %fd2, %fd23;
	add.s64 	%rd23, %rd22, %rd20;
	ld.global.f64 	%fd25, [%rd23];
	sub.f64 	%fd26, %fd25, %fd24;
	st.global.f64 	[%rd23], %fd26;
	ld.global.f64 	%fd27, [%rd52];
	mul.f64 	%fd28, %fd2, %fd27;
	add.s64 	%rd24, %rd23, %rd20;
	ld.global.f64 	%fd29, [%rd24];
	sub.f64 	%fd30, %fd29, %fd28;
	st.global.f64 	[%rd24], %fd30;
	ld.global.f64 	%fd31, [%rd52+8];
	mul.f64 	%fd32, %fd2, %fd31;
	add.s64 	%rd25, %rd24, %rd20;
	ld.global.f64 	%fd33, [%rd25];
	sub.f64 	%fd34, %fd33, %fd32;
	st.global.f64 	[%rd25], %fd34;
	ld.global.f64 	%fd35, [%rd52+16];
	mul.f64 	%fd36, %fd2, %fd35;
	add.s64 	%rd26, %rd25, %rd20;
	ld.global.f64 	%fd37, [%rd26];
	sub.f64 	%fd38, %fd37, %fd36;
	st.global.f64 	[%rd26], %fd38;
	ld.global.f64 	%fd39, [%rd52+24];
	mul.f64 	%fd40, %fd2, %fd39;
	add.s64 	%rd27, %rd26, %rd20;
	ld.global.f64 	%fd41, [%rd27];
	sub.f64 	%fd42, %fd41, %fd40;
	st.global.f64 	[%rd27], %fd42;
	add.s32 	%r25, %r25, 8;
	add.s32 	%r24, %r24, %r5;
	add.s64 	%rd52, %rd52, 64;
	setp.ne.s32 	%p3, %r25, 0;
	@%p3 bra 	$L__BB2_3;
$L__BB2_4:
	setp.eq.s32 	%p4, %r2, 0;
	@%p4 bra 	$L__BB2_12;
	and.b32  	%r11, %r16, 3;
	setp.lt.u32 	%p5, %r2, 4;
	@%p5 bra 	$L__BB2_7;
	mul.wide.u32 	%rd28, %r27, 8;
	add.s64 	%rd29, %rd2, %rd28;
	ld.global.f64 	%fd43, [%rd29];
	mul.f64 	%fd44, %fd2, %fd43;
	mad.lo.s32 	%r20, %r27, %r17, %r1;
	mul.wide.s32 	%rd30, %r20, 8;
	add.s64 	%rd31, %rd1, %rd30;
	ld.global.f64 	%fd45, [%rd31];
	sub.f64 	%fd46, %fd45, %fd44;
	st.global.f64 	[%rd31], %fd46;
	ld.global.f64 	%fd47, [%rd29+8];
	mul.f64 	%fd48, %fd2, %fd47;
	mul.wide.s32 	%rd32, %r17, 8;
	add.s64 	%rd33, %rd31, %rd32;
	ld.global.f64 	%fd49, [%rd33];
	sub.f64 	%fd50, %fd49, %fd48;
	st.global.f64 	[%rd33], %fd50;
	ld.global.f64 	%fd51, [%rd29+16];
	mul.f64 	%fd52, %fd2, %fd51;
	add.s64 	%rd34, %rd33, %rd32;
	ld.global.f64 	%fd53, [%rd34];
	sub.f64 	%fd54, %fd53, %fd52;
	st.global.f64 	[%rd34], %fd54;
	ld.global.f64 	%fd55, [%rd29+24];
	mul.f64 	%fd56, %fd2, %fd55;
	add.s64 	%rd35, %rd34, %rd32;
	ld.global.f64 	%fd57, [%rd35];
	sub.f64 	%fd58, %fd57, %fd56;
	st.global.f64 	[%rd35], %fd58;
	add.s32 	%r27, %r27, 4;
$L__BB2_7:
	setp.eq.s32 	%p6, %r11, 0;
	@%p6 bra 	$L__BB2_12;
	setp.eq.s32 	%p7, %r11, 1;
	@%p7 bra 	$L__BB2_10;
	mul.wide.u32 	%rd36, %r27, 8;
	add.s64 	%rd37, %rd2, %rd36;
	ld.global.f64 	%fd59, [%rd37];
	mul.f64 	%fd60, %fd2, %fd59;
	mad.lo.s32 	%r21, %r27, %r17, %r1;
	mul.wide.s32 	%rd38, %r21, 8;
	add.s64 	%rd39, %rd1, %rd38;
	ld.global.f64 	%fd61, [%rd39];
	sub.f64 	%fd62, %fd61, %fd60;
	st.global.f64 	[%rd39], %fd62;
	ld.global.f64 	%fd63, [%rd37+8];
	mul.f64 	%fd64, %fd2, %fd63;
	mul.wide.s32 	%rd40, %r17, 8;
	add.s64 	%rd41, %rd39, %rd40;
	ld.global.f64 	%fd65, [%rd41];
	sub.f64 	%fd66, %fd65, %fd64;
	st.global.f64 	[%rd41], %fd66;
	add.s32 	%r27, %r27, 2;
$L__BB2_10:
	and.b32  	%r22, %r16, 1;
	setp.eq.b32 	%p8, %r22, 1;
	not.pred 	%p9, %p8;
	@%p9 bra 	$L__BB2_12;
	mul.wide.u32 	%rd42, %r27, 8;
	add.s64 	%rd43, %rd2, %rd42;
	ld.global.f64 	%fd67, [%rd43];
	mul.f64 	%fd68, %fd2, %fd67;
	mad.lo.s32 	%r23, %r27, %r17, %r1;
	mul.wide.s32 	%rd44, %r23, 8;
	add.s64 	%rd45, %rd1, %rd44;
	ld.global.f64 	%fd69, [%rd45];
	sub.f64 	%fd70, %fd69, %fd68;
	st.global.f64 	[%rd45], %fd70;
$L__BB2_12:
	ld.param.u64 	%rd51, [_Z24kernelUpdateWeightOutputPiPdS0_S0_S0_S0_dii_param_4];
	cvta.to.global.u64 	%rd46, %rd51;
	cvta.to.global.u64 	%rd47, %rd7;
	mul.f64 	%fd71, %fd3, %fd1;
	cvt.rn.f64.s32 	%fd72, %r16;
	mul.f64 	%fd73, %fd71, %fd72;
	mul.wide.u32 	%rd48, %r1, 8;
	add.s64 	%rd49, %rd46, %rd48;
	ld.global.f64 	%fd74, [%rd49];
	sub.f64 	%fd75, %fd74, %fd73;
	st.global.f64 	[%rd49], %fd75;
	add.s64 	%rd50, %rd47, %rd48;
	st.global.f64 	[%rd50], %fd1;
	ret;

}
	// .globl	_Z24kernelUpdateWeightHiddenPdS_S_S_S_S_diii
.visible .entry _Z24kernelUpdateWeightHiddenPdS_S_S_S_S_diii(
	.param .u64 .ptr .align 1 _Z24kernelUpdateWeightHiddenPdS_S_S_S_S_diii_param_0,
	.param .u64 .ptr .align 1 _Z24kernelUpdateWeightHiddenPdS_S_S_S_S_diii_param_1,
	.param .u64 .ptr .align 1 _Z24kernelUpdateWeightHiddenPdS_S_S_S_S_diii_param_2,
	.param .u64 .ptr .align 1 _Z24kernelUpdateWeightHiddenPdS_S_S_S_S_diii_param_3,
	.param .u64 .ptr .align 1 _Z24kernelUpdateWeightHiddenPdS_S_S_S_S_diii_param_4,
	.param .u64 .ptr .align 1 _Z24kernelUpdateWeightHiddenPdS_S_S_S_S_diii_param_5,
	.param .f64 _Z24kernelUpdateWeightHiddenPdS_S_S_S_S_diii_param_6,
	.param .u32 _Z24kernelUpdateWeightHiddenPdS_S_S_S_S_diii_param_7,
	.param .u32 _Z24kernelUpdateWeightHiddenPdS_S_S_S_S_diii_param_8,
	.param .u32 _Z24kernelUpdateWeightHiddenPdS_S_S_S_S_diii_param_9
)
{
	.reg .pred 	%p<19>;
	.reg .b32 	%r<54>;
	.reg .b64 	%rd<88>;
	.reg .b64 	%fd<213>;

	ld.param.u64 	%rd21, [_Z24kernelUpdateWeightHiddenPdS_S_S_S_S_diii_param_0];
	ld.param.u64 	%rd22, [_Z24kernelUpdateWeightHiddenPdS_S_S_S_S_diii_param_1];
	ld.param.u64 	%rd23, [_Z24kernelUpdateWeightHiddenPdS_S_S_S_S_diii_param_2];
	ld.param.u64 	%rd24, [_Z24kernelUpdateWeightHiddenPdS_S_S_S_S_diii_param_3];
	ld.param.u64 	%rd25, [_Z24kernelUpdateWeightHiddenPdS_S_S_S_S_diii_param_5];
	ld.param.f64 	%fd17, [_Z24kernelUpdateWeightHiddenPdS_S_S_S_S_diii_param_6];
	ld.param.u32 	%r32, [_Z24kernelUpdateWeightHiddenPdS_S_S_S_S_diii_param_7];
	ld.param.u32 	%r33, [_Z24kernelUpdateWeightHiddenPdS_S_S_S_S_diii_param_8];
	ld.param.u32 	%r34, [_Z24kernelUpdateWeightHiddenPdS_S_S_S_S_diii_param_9];
	cvta.to.global.u64 	%rd1, %rd25;
	cvta.to.global.u64 	%rd2, %rd23;
	cvta.to.global.u64 	%rd3, %rd24;
	cvta.to.global.u64 	%rd4, %rd21;
	cvta.to.global.u64 	%rd26, %rd22;
	mov.u32 	%r1, %tid.x;
	mul.wide.u32 	%rd27, %r1, 8;
	add.s64 	%rd28, %rd26, %rd27;
	ld.global.f64 	%fd1, [%rd28];
	setp.lt.s32 	%p1, %r34, 1;
	mov.f64 	%fd212, 0d0000000000000000;
	@%p1 bra 	$L__BB3_13;
	mul.lo.s32 	%r2, %r34, %r1;
	and.b32  	%r3, %r34, 15;
	setp.lt.u32 	%p2, %r34, 16;
	mov.f64 	%fd212, 0d0000000000000000;
	mov.b32 	%r46, 0;
	@%p2 bra 	$L__BB3_4;
	and.b32  	%r46, %r34, 2147483632;
	neg.s32 	%r44, %r46;
	mul.wide.u32 	%rd29, %r2, 8;
	add.s64 	%rd30, %rd29, %rd2;
	add.s64 	%rd84, %rd30, 64;
	add.s64 	%rd83, %rd1, 64;
	mov.f64 	%fd212, 0d0000000000000000;
$L__BB3_3:
	.pragma "nounroll";
	ld.global.f64 	%fd22, [%rd84+-64];
	ld.global.f64 	%fd23, [%rd83+-64];
	add.f64 	%fd24, %fd22, %fd23;
	add.f64 	%fd25, %fd212, %fd24;
	ld.global.f64 	%fd26, [%rd84+-56];
	ld.global.f64 	%fd27, [%rd83+-56];
	add.f64 	%fd28, %fd26, %fd27;
	add.f64 	%fd29, %fd25, %fd28;
	ld.global.f64 	%fd30, [%rd84+-48];
	ld.global.f64 	%fd31, [%rd83+-48];
	add.f64 	%fd32, %fd30, %fd31;
	add.f64 	%fd33, %fd29, %fd32;
	ld.global.f64 	%fd34, [%rd84+-40];
	ld.global.f64 	%fd35, [%rd83+-40];
	add.f64 	%fd36, %fd34, %fd35;
	add.f64 	%fd37, %fd33, %fd36;
	ld.global.f64 	%fd38, [%rd84+-32];
	ld.global.f64 	%fd39, [%rd83+-32];
	add.f64 	%fd40, %fd38, %fd39;
	add.f64 	%fd41, %fd37, %fd40;
	ld.global.f64 	%fd42, [%rd84+-24];
	ld.global.f64 	%fd43, [%rd83+-24];
	add.f64 	%fd44, %fd42, %fd43;
	add.f64 	%fd45, %fd41, %fd44;
	ld.global.f64 	%fd46, [%rd84+-16];
	ld.global.f64 	%fd47, [%rd83+-16];
	add.f64 	%fd48, %fd46, %fd47;
	add.f64 	%fd49, %fd45, %fd48;
	ld.global.f64 	%fd50, [%rd84+-8];
	ld.global.f64 	%fd51, [%rd83+-8];
	add.f64 	%fd52, %fd50, %fd51;
	add.f64 	%fd53, %fd49, %fd52;
	ld.global.f64 	%fd54, [%rd84];
	ld.global.f64 	%fd55, [%rd83];
	add.f64 	%fd56, %fd54, %fd55;
	add.f64 	%fd57, %fd53, %fd56;
	ld.global.f64 	%fd58, [%rd84+8];
	ld.global.f64 	%fd59, [%rd83+8];
	add.f64 	%fd60, %fd58, %fd59;
	add.f64 	%fd61, %fd57, %fd60;
	ld.global.f64 	%fd62, [%rd84+16];
	ld.global.f64 	%fd63, [%rd83+16];
	add.f64 	%fd64, %fd62, %fd63;
	add.f64 	%fd65, %fd61, %fd64;
	ld.global.f64 	%fd66, [%rd84+24];
	ld.global.f64 	%fd67, [%rd83+24];
	add.f64 	%fd68, %fd66, %fd67;
	add.f64 	%fd69, %fd65, %fd68;
	ld.global.f64 	%fd70, [%rd84+32];
	ld.global.f64 	%fd71, [%rd83+32];
	add.f64 	%fd72, %fd70, %fd71;
	add.f64 	%fd73, %fd69, %fd72;
	ld.global.f64 	%fd74, [%rd84+40];
	ld.global.f64 	%fd75, [%rd83+40];
	add.f64 	%fd76, %fd74, %fd75;
	add.f64 	%fd77, %fd73, %fd76;
	ld.global.f64 	%fd78, [%rd84+48];
	ld.global.f64 	%fd79, [%rd83+48];
	add.f64 	%fd80, %fd78, %fd79;
	add.f64 	%fd81, %fd77, %fd80;
	ld.global.f64 	%fd82, [%rd84+56];
	ld.global.f64 	%fd83, [%rd83+56];
	add.f64 	%fd84, %fd82, %fd83;
	add.f64 	%fd212, %fd81, %fd84;
	add.s32 	%r44, %r44, 16;
	add.s64 	%rd84, %rd84, 128;
	add.s64 	%rd83, %rd83, 128;
	setp.ne.s32 	%p3, %r44, 0;
	@%p3 bra 	$L__BB3_3;
$L__BB3_4:
	setp.eq.s32 	%p4, %r3, 0;
	@%p4 bra 	$L__BB3_13;
	and.b32  	%r9, %r34, 7;
	setp.lt.u32 	%p5, %r3, 8;
	@%p5 bra 	$L__BB3_7;
	add.s32 	%r36, %r46, %r2;
	mul.wide.u32 	%rd31, %r36, 8;
	add.s64 	%rd32, %rd2, %rd31;
	ld.global.f64 	%fd86, [%rd32];
	cvt.u64.u32 	%rd33, %r46;
	mul.wide.u32 	%rd34, %r46, 8;
	add.s64 	%rd35, %rd1, %rd34;
	ld.global.f64 	%fd87, [%rd35];
	add.f64 	%fd88, %fd86, %fd87;
	add.f64 	%fd89, %fd212, %fd88;
	cvt.u64.u32 	%rd36, %r2;
	add.s64 	%rd37, %rd33, %rd36;
	shl.b64 	%rd38, %rd37, 3;
	add.s64 	%rd39, %rd2, %rd38;
	ld.global.f64 	%fd90, [%rd39+8];
	ld.global.f64 	%fd91, [%rd35+8];
	add.f64 	%fd92, %fd90, %fd91;
	add.f64 	%fd93, %fd89, %fd92;
	ld.global.f64 	%fd94, [%rd39+16];
	ld.global.f64 	%fd95, [%rd35+16];
	add.f64 	%fd96, %fd94, %fd95;
	add.f64 	%fd97, %fd93, %fd96;
	ld.global.f64 	%fd98, [%rd39+24];
	ld.global.f64 	%fd99, [%rd35+24];
	add.f64 	%fd100, %fd98, %fd99;
	add.f64 	%fd101, %fd97, %fd100;
	ld.global.f64 	%fd102, [%rd39+32];
	ld.global.f64 	%fd103, [%rd35+32];
	add.f64 	%fd104, %fd102, %fd103;
	add.f64 	%fd105, %fd101, %fd104;
	ld.global.f64 	%fd106, [%rd39+40];
	ld.global.f64 	%fd107, [%rd35+40];
	add.f64 	%fd108, %fd106, %fd107;
	add.f64 	%fd109, %fd105, %fd108;
	ld.global.f64 	%fd110, [%rd39+48];
	ld.global.f64 	%fd111, [%rd35+48];
	add.f64 	%fd112, %fd110, %fd111;
	add.f64 	%fd113, %fd109, %fd112;
	ld.global.f64 	%fd114, [%rd39+56];
	ld.global.f64 	%fd115, [%rd35+56];
	add.f64 	%fd116, %fd114, %fd115;
	add.f64 	%fd212, %fd113, %fd116;
	add.s32 	%r46, %r46, 8;
$L__BB3_7:
	setp.eq.s32 	%p6, %r9, 0;
	@%p6 bra 	$L__BB3_13;
	and.b32  	%r12, %r34, 3;
	setp.lt.u32 	%p7, %r9, 4;
	@%p7 bra 	$L__BB3_10;
	add.s32 	%r37, %r46, %r2;
	mul.wide.u32 	%rd40, %r37, 8;
	add.s64 	%rd41, %rd2, %rd40;
	ld.global.f64 	%fd118, [%rd41];
	cvt.u64.u32 	%rd42, %r46;
	mul.wide.u32 	%rd43, %r46, 8;
	add.s64 	%rd44, %rd1, %rd43;
	ld.global.f64 	%fd119, [%rd44];
	add.f64 	%fd120, %fd118, %fd119;
	add.f64 	%fd121, %fd212, %fd120;
	cvt.u64.u32 	%rd45, %r2;
	add.s64 	%rd46, %rd42, %rd45;
	shl.b64 	%rd47, %rd46, 3;
	add.s64 	%rd48, %rd2, %rd47;
	ld.global.f64 	%fd122, [%rd48+8];
	ld.global.f64 	%fd123, [%rd44+8];
	add.f64 	%fd124, %fd122, %fd123;
	add.f64 	%fd125, %fd121, %fd124;
	ld.global.f64 	%fd126, [%rd48+16];
	ld.global.f64 	%fd127, [%rd44+16];
	add.f64 	%fd128, %fd126, %fd127;
	add.f64 	%fd129, %fd125, %fd128;
	ld.global.f64 	%fd130, [%rd48+24];
	ld.global.f64 	%fd131, [%rd44+24];
	add.f64 	%fd132, %fd130, %fd131;
	add.f64 	%fd212, %fd129, %fd132;
	add.s32 	%r46, %r46, 4;
$L__BB3_10:
	setp.eq.s32 	%p8, %r12, 0;
	@%p8 bra 	$L__BB3_13;
	mul.wide.u32 	%rd49, %r46, 8;
	add.s64 	%rd86, %rd1, %rd49;
	add.s32 	%r38, %r46, %r2;
	mul.wide.u32 	%rd50, %r38, 8;
	add.s64 	%rd85, %rd2, %rd50;
	neg.s32 	%r48, %r12;
$L__BB3_12:
	.pragma "nounroll";
	ld.global.f64 	%fd133, [%rd85];
	ld.global.f64 	%fd134, [%rd86];
	add.f64 	%fd135, %fd133, %fd134;
	add.f64 	%fd212, %fd212, %fd135;
	add.s64 	%rd86, %rd86, 8;
	add.s64 	%rd85, %rd85, 8;
	add.s32 	%r48, %r48, 1;
	setp.ne.s32 	%p9, %r48, 0;
	@%p9 bra 	$L__BB3_12;
$L__BB3_13:
	mov.f64 	%fd136, 0d3FF0000000000000;
	sub.f64 	%fd137, %fd136, %fd1;
	mul.f64 	%fd138, %fd1, %fd137;
	mul.f64 	%fd15, %fd138, %fd212;
	setp.lt.s32 	%p10, %r32, 1;
	@%p10 bra 	$L__BB3_25;
	mul.f64 	%fd16, %fd17, %fd15;
	and.b32  	%r18, %r32, 7;
	setp.lt.u32 	%p11, %r32, 8;
	mov.b32 	%r52, 0;
	@%p11 bra 	$L__BB3_17;
	and.b32  	%r52, %r32, 2147483640;
	neg.s32 	%r50, %r52;
	shl.b32 	%r21, %r33, 3;
	add.s64 	%rd87, %rd4, 32;
	mul.wide.s32 	%rd53, %r33, 8;
	mov.u32 	%r49, %r1;
$L__BB3_16:
	.pragma "nounroll";
	ld.global.f64 	%fd139, [%rd87+-32];
	mul.f64 	%fd140, %fd16, %fd139;
	mul.wide.s32 	%rd51, %r49, 8;
	add.s64 	%rd52, %rd3, %rd51;
	ld.global.f64 	%fd141, [%rd52];
	sub.f64 	%fd142, %fd141, %fd140;
	st.global.f64 	[%rd52], %fd142;
	ld.global.f64 	%fd143, [%rd87+-24];
	mul.f64 	%fd144, %fd16, %fd143;
	add.s64 	%rd54, %rd52, %rd53;
	ld.global.f64 	%fd145, [%rd54];
	sub.f64 	%fd146, %fd145, %fd144;
	st.global.f64 	[%rd54], %fd146;
	ld.global.f64 	%fd147, [%rd87+-16];
	mul.f64 	%fd148, %fd16, %fd147;
	add.s64 	%rd55, %rd54, %rd53;
	ld.global.f64 	%fd149, [%rd55];
	sub.f64 	%fd150, %fd149, %fd148;
	st.global.f64 	[%rd55], %fd150;
	ld.global.f64 	%fd151, [%rd87+-8];
	mul.f64 	%fd152, %fd16, %fd151;
	add.s64 	%rd56, %rd55, %rd53;
	ld.global.f64 	%fd153, [%rd56];
	sub.f64 	%fd154, %fd153, %fd152;
	st.global.f64 	[%rd56], %fd154;
	ld.global.f64 	%fd155, [%rd87];
	mul.f64 	%fd156, %fd16, %fd155;
	add.s64 	%rd57, %rd56, %rd53;
	ld.global.f64 	%fd157, [%rd57];
	sub.f64 	%fd158, %fd157, %fd156;
	st.global.f64 	[%rd57], %fd158;
	ld.global.f64 	%fd159, [%rd87+8];
	mul.f64 	%fd160, %fd16, %fd159;
	add.s64 	%rd58, %rd57, %rd53;
	ld.global.f64 	%fd161, [%rd58];
	sub.f64 	%fd162, %fd161, %fd160;
	st.global.f64 	[%rd58], %fd162;
	ld.global.f64 	%fd163, [%rd87+16];
	mul.f64 	%fd164, %fd16, %fd163;
	add.s64 	%rd59, %rd58, %rd53;
	ld.global.f64 	%fd165, [%rd59];
	sub.f64 	%fd166, %fd165, %fd164;
	st.global.f64 	[%rd59], %fd166;
	ld.global.f64 	%fd167, [%rd87+24];
	mul.f64 	%fd168, %fd16, %fd167;
	add.s64 	%rd60, %rd59, %rd53;
	ld.global.f64 	%fd169, [%rd60];
	sub.f64 	%fd170, %fd169, %fd168;
	st.global.f64 	[%rd60], %fd170;
	add.s32 	%r50, %r50, 8;
	add.s32 	%r49, %r49, %r21;
	add.s64 	%rd87, %rd87, 64;
	setp.ne.s32 	%p12, %r50, 0;
	@%p12 bra 	$L__BB3_16;
$L__BB3_17:
	setp.eq.s32 	%p13, %r18, 0;
	@%p13 bra 	$L__BB3_25;
	and.b32  	%r27, %r32, 3;
	setp.lt.u32 	%p14, %r18, 4;
	@%p14 bra 	$L__BB3_20;
	mul.wide.u32 	%rd61, %r52, 8;
	add.s64 	%rd62, %rd4, %rd61;
	ld.global.f64 	%fd171, [%rd62];
	mul.f64 	%fd172, %fd16, %fd171;
	mad.lo.s32 	%r40, %r52, %r33, %r1;
	mul.wide.s32 	%rd63, %r40, 8;
	add.s64 	%rd64, %rd3, %rd63;
	ld.global.f64 	%fd173, [%rd64];
	sub.f64 	%fd174, %fd173, %fd172;
	st.global.f64 	[%rd64], %fd174;
	ld.global.f64 	%fd175, [%rd62+8];
	mul.f64 	%fd176, %fd16, %fd175;
	mul.wide.s32 	%rd65, %r33, 8;
	add.s64 	%rd66, %rd64, %rd65;
	ld.global.f64 	%fd177, [%rd66];
	sub.f64 	%fd178, %fd177, %fd176;
	st.global.f64 	[%rd66], %fd178;
	ld.global.f64 	%fd179, [%rd62+16];
	mul.f64 	%fd180, %fd16, %fd179;
	add.s64 	%rd67, %rd66, %rd65;
	ld.global.f64 	%fd181, [%rd67];
	sub.f64 	%fd182, %fd181, %fd180;
	st.global.f64 	[%rd67], %fd182;
	ld.global.f64 	%fd183, [%rd62+24];
	mul.f64 	%fd184, %fd16, %fd183;
	add.s64 	%rd68, %rd67, %rd65;
	ld.global.f64 	%fd185, [%rd68];
	sub.f64 	%fd186, %fd185, %fd184;
	st.global.f64 	[%rd68], %fd186;
	add.s32 	%r52, %r52, 4;
$L__BB3_20:
	setp.eq.s32 	%p15, %r27, 0;
	@%p15 bra 	$L__BB3_25;
	setp.eq.s32 	%p16, %r27, 1;
	@%p16 bra 	$L__BB3_23;
	mul.wide.u32 	%rd69, %r52, 8;
	add.s64 	%rd70, %rd4, %rd69;
	ld.global.f64 	%fd187, [%rd70];
	mul.f64 	%fd188, %fd16, %fd187;
	mad.lo.s32 	%r41, %r52, %r33, %r1;
	mul.wide.s32 	%rd71, %r41, 8;
	add.s64 	%rd72, %rd3, %rd71;
	ld.global.f64 	%fd189, [%rd72];
	sub.f64 	%fd190, %fd189, %fd188;
	st.global.f64 	[%rd72], %fd190;
	ld.global.f64 	%fd191, [%rd70+8];
	mul.f64 	%fd192, %fd16, %fd191;
	mul.wide.s32 	%rd73, %r33, 8;
	add.s64 	%rd74, %rd72, %rd73;
	ld.global.f64 	%fd193, [%rd74];
	sub.f64 	%fd194, %fd193, %fd192;
	st.global.f64 	[%rd74], %fd194;
	add.s32 	%r52, %r52, 2;
$L__BB3_23:
	and.b32  	%r42, %r32, 1;
	setp.eq.b32 	%p17, %r42, 1;
	not.pred 	%p18, %p17;
	@%p18 bra 	$L__BB3_25;
	mul.wide.u32 	%rd75, %r52, 8;
	add.s64 	%rd76, %rd4, %rd75;
	ld.global.f64 	%fd195, [%rd76];
	mul.f64 	%fd196, %fd16, %fd195;
	mad.lo.s32 	%r43, %r52, %r33, %r1;
	mul.wide.s32 	%rd77, %r43, 8;
	add.s64 	%rd78, %rd3, %rd77;
	ld.global.f64 	%fd197, [%rd78];
	sub.f64 	%fd198, %fd197, %fd196;
	st.global.f64 	[%rd78], %fd198;
$L__BB3_25:
	ld.param.u64 	%rd82, [_Z24kernelUpdateWeightHiddenPdS_S_S_S_S_diii_param_4];
	cvta.to.global.u64 	%rd79, %rd82;
	mul.f64 	%fd199, %fd17, %fd15;
	cvt.rn.f64.s32 	%fd200, %r32;
	mul.f64 	%fd201, %fd199, %fd200;
	mul.wide.u32 	%rd80, %r1, 8;
	add.s64 	%rd81, %rd79, %rd80;
	ld.global.f64 	%fd202, [%rd81];
	sub.f64 	%fd203, %fd202, %fd201;
	st.global.f64 	[%rd81], %fd203;
	ret;

}


// ===== COMPILED SASS (sm_100) =====

	.target	sm_100

	.elftype	@"ET_EXEC"


//--------------------- .note.nv.tkinfo           --------------------------
	.section	.note.nv.tkinfo,"",@"SHT_NOTE"
	.sectionflags	@"SHF_NOTE_NV_TKINFO"
	.tkinfo
        /*0018*/ 	.word	0x00000002
        /*0030*/ 	.string	""
        /*0030*/ 	.string	"ptxas"
        /*0030*/ 	.string	"Cuda compilation tools, release 13.0, V13.0.88"
        /*0030*/ 	.string	"Build cuda_13.0.r13.0/compiler.36424714_0"
        /*0030*/ 	.string	"-arch sm_100 -m 64 "



//--------------------- .note.nv.cuinfo           --------------------------
	.section	.note.nv.cuinfo,"",@"SHT_NOTE"
	.sectionflags	@"SHF_NOTE_NV_CUINFO"
        /*0018*/ 	.short	0x0002
        /*001a*/ 	.short	0x0064
        /*001c*/ 	.short	0x0082
	.zero		2


//--------------------- .nv.info                  --------------------------
	.section	.nv.info,"",@"SHT_CUDA_INFO"
	.align	4


	//----- nvinfo : EIATTR_REGCOUNT
	.align		4
        /*0000*/ 	.byte	0x04, 0x2f
        /*0002*/ 	.short	(.L_1 - .L_0)
	.align		4
.L_0:
        /*0004*/ 	.word	index@(_Z14kernelOutputL1PdS_S_S_ii)
        /*0008*/ 	.word	0x00000020


	//----- nvinfo : EIATTR_FRAME_SIZE
	.align		4
.L_1:
        /*000c*/ 	.byte	0x04, 0x11
        /*000e*/ 	.short	(.L_3 - .L_2)
	.align		4
.L_2:
        /*0010*/ 	.word	index@($__internal_1_$__cuda_sm20_dblrcp_rn_slowpath_v3)
        /*0014*/ 	.word	0x00000000


	//----- nvinfo : EIATTR_FRAME_SIZE
	.align		4
.L_3:
        /*0018*/ 	.byte	0x04, 0x11
        /*001a*/ 	.short	(.L_5 - .L_4)
	.align		4
.L_4:
        /*001c*/ 	.word	index@(_Z14kernelOutputL1PdS_S_S_ii)
        /*0020*/ 	.word	0x00000000


	//----- nvinfo : EIATTR_REGCOUNT
	.align		4
.L_5:
        /*0024*/ 	.byte	0x04, 0x2f
        /*0026*/ 	.short	(.L_7 - .L_6)
	.align		4
.L_6:
        /*0028*/ 	.word	index@(_Z14kernelOutputL2PdS_S_iiiPi)
        /*002c*/ 	.word	0x00000020


	//----- nvinfo : EIATTR_FRAME_SIZE
	.align		4
.L_7:
        /*0030*/ 	.byte	0x04, 0x11
        /*0032*/ 	.short	(.L_9 - .L_8)
	.align		4
.L_8:
        /*0034*/ 	.word	index@($__internal_0_$__cuda_sm20_dblrcp_rn_slowpath_v3)
        /*0038*/ 	.word	0x00000000


	//----- nvinfo : EIATTR_FRAME_SIZE
	.align		4
.L_9:
        /*003c*/ 	.byte	0x04, 0x11
        /*003e*/ 	.short	(.L_11 - .L_10)
	.align		4
.L_10:
        /*0040*/ 	.word	index@(_Z14kernelOutputL2PdS_S_iiiPi)
        /*0044*/ 	.word	0x00000000


	//----- nvinfo : EIATTR_REGCOUNT
	.align		4
.L_11:
        /*0048*/ 	.byte	0x04, 0x2f
        /*004a*/ 	.short	(.L_13 - .L_12)
	.align		4
.L_12:
        /*004c*/ 	.word	index@(_Z24kernelUpdateWeightOutputPiPdS0_S0_S0_S0_dii)
        /*0050*/ 	.word	0x0000001e


	//----- nvinfo : EIATTR_FRAME_SIZE
	.align		4
.L_13:
        /*0054*/ 	.byte	0x04, 0x11
        /*0056*/ 	.short	(.L_15 - .L_14)
	.align		4
.L_14:
        /*0058*/ 	.word	index@(_Z24kernelUpdateWeightOutputPiPdS0_S0_S0_S0_dii)
        /*005c*/ 	.word	0x00000000


	//----- nvinfo : EIATTR_REGCOUNT
	.align		4
.L_15:
        /*0060*/ 	.byte	0x04, 0x2f
        /*0062*/ 	.short	(.L_17 - .L_16)
	.align		4
.L_16:
        /*0064*/ 	.word	index@(_Z24kernelUpdateWeightHiddenPdS_S_S_S_S_diii)
        /*0068*/ 	.word	0x00000020


	//----- nvinfo : EIATTR_FRAME_SIZE
	.align		4
.L_17:
        /*006c*/ 	.byte	0x04, 0x11
        /*006e*/ 	.short	(.L_19 - .L_18)
	.align		4
.L_18:
        /*0070*/ 	.word	index@(_Z24kernelUpdateWeightHiddenPdS_S_S_S_S_diii)
        /*0074*/ 	.word	0x00000000


	//----- nvinfo : EIATTR_MIN_STACK_SIZE
	.align		4
.L_19:
        /*0078*/ 	.byte	0x04, 0x12
        /*007a*/ 	.short	(.L_21 - .L_20)
	.align		4
.L_20:
        /*007c*/ 	.word	index@(_Z24kernelUpdateWeightHiddenPdS_S_S_S_S_diii)
        /*0080*/ 	.word	0x00000000


	//----- nvinfo : EIATTR_MIN_STACK_SIZE
	.align		4
.L_21:
        /*0084*/ 	.byte	0x04, 0x12
        /*0086*/ 	.short	(.L_23 - .L_22)
	.align		4
.L_22:
        /*0088*/ 	.word	index@(_Z24kernelUpdateWeightOutputPiPdS0_S0_S0_S0_dii)
        /*008c*/ 	.word	0x00000000


	//----- nvinfo : EIATTR_MIN_STACK_SIZE
	.align		4
.L_23:
        /*0090*/ 	.byte	0x04, 0x12
        /*0092*/ 	.short	(.L_25 - .L_24)
	.align		4
.L_24:
        /*0094*/ 	.word	index@(_Z14kernelOutputL2PdS_S_iiiPi)
        /*0098*/ 	.word	0x00000000


	//----- nvinfo : EIATTR_MIN_STACK_SIZE
	.align		4
.L_25:
        /*009c*/ 	.byte	0x04, 0x12
        /*009e*/ 	.short	(.L_27 - .L_26)
	.align		4
.L_26:
        /*00a0*/ 	.word	index@(_Z14kernelOutputL1PdS_S_S_ii)
        /*00a4*/ 	.word	0x00000000
.L_27:


//--------------------- .nv.compat                --------------------------
	.section	.nv.compat,"",@"SHT_CUDA_COMPAT_INFO"
	.align	4
        /*0000*/ 	.byte	0x02, 0x09, 0x00, 0x00, 0x02, 0x02, 0x01, 0x00, 0x02, 0x05, 0x05, 0x00, 0x03, 0x07, 0x01, 0x01
        /*0010*/ 	.byte	0x02, 0x03, 0x00, 0x00, 0x02, 0x06, 0x01, 0x00, 0x04, 0x0b, 0x08, 0x00, 0x01, 0x00, 0x00, 0x00
        /*0020*/ 	.byte	0x00, 0x00, 0x00, 0x00


//--------------------- .nv.info._Z24kernelUpdateWeightHiddenPdS_S_S_S_S_diii --------------------------
	.section	.nv.info._Z24kernelUpdateWeightHiddenPdS_S_S_S_S_diii,"",@"SHT_CUDA_INFO"
	.sectionflags	@""
	.align	4


	//----- nvinfo : EIATTR_CUDA_API_VERSION
	.align		4
        /*0000*/ 	.byte	0x04, 0x37
        /*0002*/ 	.short	(.L_29 - .L_28)
.L_28:
        /*0004*/ 	.word	0x00000082


	//----- nvinfo : EIATTR_KPARAM_INFO
	.align		4
.L_29:
        /*0008*/ 	.byte	0x04, 0x17
        /*000a*/ 	.short	(.L_31 - .L_30)
.L_30:
        /*000c*/ 	.word	0x00000000
        /*0010*/ 	.short	0x0009
        /*0012*/ 	.short	0x0040
        /*0014*/ 	.byte	0x00, 0xf0, 0x11, 0x00


	//----- nvinfo : EIATTR_KPARAM_INFO
	.align		4
.L_31:
        /*0018*/ 	.byte	0x04, 0x17
        /*001a*/ 	.short	(.L_33 - .L_32)
.L_32:
        /*001c*/ 	.word	0x00000000
        /*0020*/ 	.short	0x0008
        /*0022*/ 	.short	0x003c
        /*0024*/ 	.byte	0x00, 0xf0, 0x11, 0x00


	//----- nvinfo : EIATTR_KPARAM_INFO
	.align		4
.L_33:
        /*0028*/ 	.byte	0x04, 0x17
        /*002a*/ 	.short	(.L_35 - .L_34)
.L_34:
        /*002c*/ 	.word	0x00000000
        /*0030*/ 	.short	0x0007
        /*0032*/ 	.short	0x0038
        /*0034*/ 	.byte	0x00, 0xf0, 0x11, 0x00


	//----- nvinfo : EIATTR_KPARAM_INFO
	.align		4
.L_35:
        /*0038*/ 	.byte	0x04, 0x17
        /*003a*/ 	.short	(.L_37 - .L_36)
.L_36:
        /*003c*/ 	.word	0x00000000
        /*0040*/ 	.short	0x0006
        /*0042*/ 	.short	0x0030
        /*0044*/ 	.byte	0x00, 0xf0, 0x21, 0x00


	//----- nvinfo : EIATTR_KPARAM_INFO
	.align		4
.L_37:
        /*0048*/ 	.byte	0x04, 0x17
        /*004a*/ 	.short	(.L_39 - .L_38)
.L_38:
        /*004c*/ 	.word	0x00000000
        /*0050*/ 	.short	0x0005
        /*0052*/ 	.short	0x0028
        /*0054*/ 	.byte	0x00, 0xf5, 0x21, 0x00


	//----- nvinfo : EIATTR_KPARAM_INFO
	.align		4
.L_39:
        /*0058*/ 	.byte	0x04, 0x17
        /*005a*/ 	.short	(.L_41 - .L_40)
.L_40:
        /*005c*/ 	.word	0x00000000
        /*0060*/ 	.short	0x0004
        /*0062*/ 	.short	0x0020
        /*0064*/ 	.byte	0x00, 0xf5, 0x21, 0x00


	//----- nvinfo : EIATTR_KPARAM_INFO
	.align		4
.L_41:
        /*0068*/ 	.byte	0x04, 0x17
        /*006a*/ 	.short	(.L_43 - .L_42)
.L_42:
        /*006c*/ 	.word	0x00000000
        /*0070*/ 	.short	0x0003
        /*0072*/ 	.short	0x0018
        /*0074*/ 	.byte	0x00, 0xf5, 0x21, 0x00


	//----- nvinfo : EIATTR_KPARAM_INFO
	.align		4
.L_43:
        /*0078*/ 	.byte	0x04, 0x17
        /*007a*/ 	.short	(.L_45 - .L_44)
.L_44:
        /*007c*/ 	.word	0x00000000
        /*0080*/ 	.short	0x0002
        /*0082*/ 	.short	0x0010
        /*0084*/ 	.byte	0x00, 0xf5, 0x21, 0x00


	//----- nvinfo : EIATTR_KPARAM_INFO
	.align		4
.L_45:
        /*0088*/ 	.byte	0x04, 0x17
        /*008a*/ 	.short	(.L_47 - .L_46)
.L_46:
        /*008c*/ 	.word	0x00000000
        /*0090*/ 	.short	0x0001
        /*0092*/ 	.short	0x0008
        /*0094*/ 	.byte	0x00, 0xf5, 0x21, 0x00


	//----- nvinfo : EIATTR_KPARAM_INFO
	.align		4
.L_47:
        /*0098*/ 	.byte	0x04, 0x17
        /*009a*/ 	.short	(.L_49 - .L_48)
.L_48:
        /*009c*/ 	.word	0x00000000
        /*00a0*/ 	.short	0x0000
        /*00a2*/ 	.short	0x0000
        /*00a4*/ 	.byte	0x00, 0xf5, 0x21, 0x00


	//----- nvinfo : EIATTR_SPARSE_MMA_MASK
	.align		4
.L_49:
        /*00a8*/ 	.byte	0x03, 0x50
        /*00aa*/ 	.short	0x0000


	//----- nvinfo : EIATTR_MAXREG_COUNT
	.align		4
        /*00ac*/ 	.byte	0x03, 0x1b
        /*00ae*/ 	.short	0x00ff


	//----- nvinfo : EIATTR_MERCURY_ISA_VERSION
	.align		4
        /*00b0*/ 	.byte	0x03, 0x5f
        /*00b2*/ 	.short	0x0101


	//----- nvinfo : EIATTR_VRC_CTA_INIT_COUNT
	.align		4
        /*00b4*/ 	.byte	0x02, 0x4a
	.zero		1
	.zero		1


	//----- nvinfo : EIATTR_EXIT_INSTR_OFFSETS
	.align		4
        /*00b8*/ 	.byte	0x04, 0x1c
        /*00ba*/ 	.short	(.L_51 - .L_50)


	//   ....[0]....
.L_50:
        /*00bc*/ 	.word	0x00001570


	//----- nvinfo : EIATTR_CBANK_PARAM_SIZE
	.align		4
.L_51:
        /*00c0*/ 	.byte	0x03, 0x19
        /*00c2*/ 	.short	0x0044


	//----- nvinfo : EIATTR_PARAM_CBANK
	.align		4
        /*00c4*/ 	.byte	0x04, 0x0a
        /*00c6*/ 	.short	(.L_53 - .L_52)
	.align		4
.L_52:
        /*00c8*/ 	.word	index@(.nv.constant0._Z24kernelUpdateWeightHiddenPdS_S_S_S_S_diii)
        /*00cc*/ 	.short	0x0380
        /*00ce*/ 	.short	0x0044


	//----- nvinfo : EIATTR_SW_WAR
	.align		4
.L_53:
        /*00d0*/ 	.byte	0x04, 0x36
        /*00d2*/ 	.short	(.L_55 - .L_54)
.L_54:
        /*00d4*/ 	.word	0x00000008
.L_55:


//--------------------- .nv.info._Z24kernelUpdateWeightOutputPiPdS0_S0_S0_S0_dii --------------------------
	.section	.nv.info._Z24kernelUpdateWeightOutputPiPdS0_S0_S0_S0_dii,"",@"SHT_CUDA_INFO"
	.sectionflags	@""
	.align	4


	//----- nvinfo : EIATTR_CUDA_API_VERSION
	.align		4
        /*0000*/ 	.byte	0x04, 0x37
        /*0002*/ 	.short	(.L_57 - .L_56)
.L_56:
        /*0004*/ 	.word	0x00000082


	//----- nvinfo : EIATTR_KPARAM_INFO
	.align		4
.L_57:
        /*0008*/ 	.byte	0x04, 0x17
        /*000a*/ 	.short	(.L_59 - .L_58)
.L_58:
        /*000c*/ 	.word	0x00000000
        /*0010*/ 	.short	0x0008
        /*0012*/ 	.short	0x003c
        /*0014*/ 	.byte	0x00, 0xf0, 0x11, 0x00


	//----- nvinfo : EIATTR_KPARAM_INFO
	.align		4
.L_59:
        /*0018*/ 	.byte	0x04, 0x17
        /*001a*/ 	.short	(.L_61 - .L_60)
.L_60:
        /*001c*/ 	.word	0x00000000
        /*0020*/ 	.short	0x0007
        /*0022*/ 	.short	0x0038
        /*0024*/ 	.byte	0x00, 0xf0, 0x11, 0x00


	//----- nvinfo : EIATTR_KPARAM_INFO
	.align		4
.L_61:
        /*0028*/ 	.byte	0x04, 0x17
        /*002a*/ 	.short	(.L_63 - .L_62)
.L_62:
        /*002c*/ 	.word	0x00000000
        /*0030*/ 	.short	0x0006
        /*0032*/ 	.short	0x0030
        /*0034*/ 	.byte	0x00, 0xf0, 0x21, 0x00


	//----- nvinfo : EIATTR_KPARAM_INFO
	.align		4
.L_63:
        /*0038*/ 	.byte	0x04, 0x17
        /*003a*/ 	.short	(.L_65 - .L_64)
.L_64:
        /*003c*/ 	.word	0x00000000
        /*0040*/ 	.short	0x0005
        /*0042*/ 	.short	0x0028
        /*0044*/ 	.byte	0x00, 0xf5, 0x21, 0x00


	//----- nvinfo : EIATTR_KPARAM_INFO
	.align		4
.L_65:
        /*0048*/ 	.byte	0x04, 0x17
        /*004a*/ 	.short	(.L_67 - .L_66)
.L_66:
        /*004c*/ 	.word	0x00000000
        /*0050*/ 	.short	0x0004
        /*0052*/ 	.short	0x0020
        /*0054*/ 	.byte	0x00, 0xf5, 0x21, 0x00


	//----- nvinfo : EIATTR_KPARAM_INFO
	.align		4
.L_67:
        /*0058*/ 	.byte	0x04, 0x17
        /*005a*/ 	.short	(.L_69 - .L_68)
.L_68:
        /*005c*/ 	.word	0x00000000
        /*0060*/ 	.short	0x0003
        /*0062*/ 	.short	0x0018
        /*0064*/ 	.byte	0x00, 0xf5, 0x21, 0x00


	//----- nvinfo : EIATTR_KPARAM_INFO
	.align		4
.L_69:
        /*0068*/ 	.byte	0x04, 0x17
        /*006a*/ 	.short	(.L_71 - .L_70)
.L_70:
        /*006c*/ 	.word	0x00000000
        /*0070*/ 	.short	0x0002
        /*0072*/ 	.short	0x0010
        /*0074*/ 	.byte	0x00, 0xf5, 0x21, 0x00


	//----- nvinfo : EIATTR_KPARAM_INFO
	.align		4
.L_71:
        /*0078*/ 	.byte	0x04, 0x17
        /*007a*/ 	.short	(.L_73 - .L_72)
.L_72:
        /*007c*/ 	.word	0x00000000
        /*0080*/ 	.short	0x0001
        /*0082*/ 	.short	0x0008
        /*0084*/ 	.byte	0x00, 0xf5, 0x21, 0x00


	//----- nvinfo : EIATTR_KPARAM_INFO
	.align		4
.L_73:
        /*0088*/ 	.byte	0x04, 0x17
        /*008a*/ 	.short	(.L_75 - .L_74)
.L_74:
        /*008c*/ 	.word	0x00000000
        /*0090*/ 	.short	0x0000
        /*0092*/ 	.short	0x0000
        /*0094*/ 	.byte	0x00, 0xf5, 0x21, 0x00


	//----- nvinfo : EIATTR_SPARSE_MMA_MASK
	.align		4
.L_75:
        /*0098*/ 	.byte	0x03, 0x50
        /*009a*/ 	.short	0x0000


	//----- nvinfo : EIATTR_MAXREG_COUNT
	.align		4
        /*009c*/ 	.byte	0x03, 0x1b
        /*009e*/ 	.short	0x00ff


	//----- nvinfo : EIATTR_MERCURY_ISA_VERSION
	.align		4
        /*00a0*/ 	.byte	0x03, 0x5f
        /*00a2*/ 	.short	0x0101


	//----- nvinfo : EIATTR_VRC_CTA_INIT_COUNT
	.align		4
        /*00a4*/ 	.byte	0x02, 0x4a
	.zero		1
	.zero		1


	//----- nvinfo : EIATTR_EXIT_INSTR_OFFSETS
	.align		4
        /*00a8*/ 	.byte	0x04, 0x1c
        /*00aa*/ 	.short	(.L_77 - .L_76)


	//   ....[0]....
.L_76:
        /*00ac*/ 	.word	0x00000970


	//----- nvinfo : EIATTR_CBANK_PARAM_SIZE
	.align		4
.L_77:
        /*00b0*/ 	.byte	0x03, 0x19
        /*00b2*/ 	.short	0x0040


	//----- nvinfo : EIATTR_PARAM_CBANK
	.align		4
        /*00b4*/ 	.byte	0x04, 0x0a
        /*00b6*/ 	.short	(.L_79 - .L_78)
	.align		4
.L_78:
        /*00b8*/ 	.word	index@(.nv.constant0._Z24kernelUpdateWeightOutputPiPdS0_S0_S0_S0_dii)
        /*00bc*/ 	.short	0x0380
        /*00be*/ 	.short	0x0040


	//----- nvinfo : EIATTR_SW_WAR
	.align		4
.L_79:
        /*00c0*/ 	.byte	0x04, 0x36
        /*00c2*/ 	.short	(.L_81 - .L_80)
.L_80:
        /*00c4*/ 	.word	0x00000008
.L_81:


//--------------------- .nv.info._Z14kernelOutputL2PdS_S_iiiPi --------------------------
	.section	.nv.info._Z14kernelOutputL2PdS_S_iiiPi,"",@"SHT_CUDA_INFO"
	.sectionflags	@""
	.align	4


	//----- nvinfo : EIATTR_CUDA_API_VERSION
	.align		4
        /*0000*/ 	.byte	0x04, 0x37
        /*0002*/ 	.short	(.L_83 - .L_82)
.L_82:
        /*0004*/ 	.word	0x00000082


	//----- nvinfo : EIATTR_KPARAM_INFO
	.align		4
.L_83:
        /*0008*/ 	.byte	0x04, 0x17
        /*000a*/ 	.short	(.L_85 - .L_84)
.L_84:
        /*000c*/ 	.word	0x00000000
        /*0010*/ 	.short	0x0006
        /*0012*/ 	.short	0x0028
        /*0014*/ 	.byte	0x00, 0xf5, 0x21, 0x00


	//----- nvinfo : EIATTR_KPARAM_INFO
	.align		4
.L_85:
        /*0018*/ 	.byte	0x04, 0x17
        /*001a*/ 	.short	(.L_87 - .L_86)
.L_86:
        /*001c*/ 	.word	0x00000000
        /*0020*/ 	.short	0x0005
        /*0022*/ 	.short	0x0020
        /*0024*/ 	.byte	0x00, 0xf0, 0x11, 0x00


	//----- nvinfo : EIATTR_KPARAM_INFO
	.align		4
.L_87:
        /*0028*/ 	.byte	0x04, 0x17
        /*002a*/ 	.short	(.L_89 - .L_88)
.L_88:
        /*002c*/ 	.word	0x00000000
        /*0030*/ 	.short	0x0004
        /*0032*/ 	.short	0x001c
        /*0034*/ 	.byte	0x00, 0xf0, 0x11, 0x00


	//----- nvinfo : EIATTR_KPARAM_INFO
	.align		4
.L_89:
        /*0038*/ 	.byte	0x04, 0x17
        /*003a*/ 	.short	(.L_91 - .L_90)
.L_90:
        /*003c*/ 	.word	0x00000000
        /*0040*/ 	.short	0x0003
        /*0042*/ 	.short	0x0018
        /*0044*/ 	.byte	0x00, 0xf0, 0x11, 0x00


	//----- nvinfo : EIATTR_KPARAM_INFO
	.align		4
.L_91:
        /*0048*/ 	.byte	0x04, 0x17
        /*004a*/ 	.short	(.L_93 - .L_92)
.L_92:
        /*004c*/ 	.word	0x00000000
        /*0050*/ 	.short	0x0002
        /*0052*/ 	.short	0x0010
        /*0054*/ 	.byte	0x00, 0xf5, 0x21, 0x00


	//----- nvinfo : EIATTR_KPARAM_INFO
	.align		4
.L_93:
        /*0058*/ 	.byte	0x04, 0x17
        /*005a*/ 	.short	(.L_95 - .L_94)
.L_94:
        /*005c*/ 	.word	0x00000000
        /*0060*/ 	.short	0x0001
        /*0062*/ 	.short	0x0008
        /*0064*/ 	.byte	0x00, 0xf5, 0x21, 0x00


	//----- nvinfo : EIATTR_KPARAM_INFO
	.align		4
.L_95:
        /*0068*/ 	.byte	0x04, 0x17
        /*006a*/ 	.short	(.L_97 - .L_96)
.L_96:
        /*006c*/ 	.word	0x00000000
        /*0070*/ 	.short	0x0000
        /*0072*/ 	.short	0x0000
        /*0074*/ 	.byte	0x00, 0xf5, 0x21, 0x00


	//----- nvinfo : EIATTR_SPARSE_MMA_MASK
	.align		4
.L_97:
        /*0078*/ 	.byte	0x03, 0x50
        /*007a*/ 	.short	0x0000


	//----- nvinfo : EIATTR_MAXREG_COUNT
	.align		4
        /*007c*/ 	.byte	0x03, 0x1b
        /*007e*/ 	.short	0x00ff


	//----- nvinfo : EIATTR_MERCURY_ISA_VERSION
	.align		4
        /*0080*/ 	.byte	0x03, 0x5f
        /*0082*/ 	.short	0x0101


	//----- nvinfo : EIATTR_VRC_CTA_INIT_COUNT
	.align		4
        /*0084*/ 	.byte	0x02, 0x4a
	.zero		1
	.zero		1


	//----- nvinfo : EIATTR_EXIT_INSTR_OFFSETS
	.align		4
        /*0088*/ 	.byte	0x04, 0x1c
        /*008a*/ 	.short	(.L_99 - .L_98)


	//   ....[0]....
.L_98:
        /*008c*/ 	.word	0x00001160


	//   ....[1]....
        /*0090*/ 	.word	0x000011a0


	//----- nvinfo : EIATTR_CRS_STACK_SIZE
	.align		4
.L_99:
        /*0094*/ 	.byte	0x04, 0x1e
        /*0096*/ 	.short	(.L_101 - .L_100)
.L_100:
        /*0098*/ 	.word	0x00000000


	//----- nvinfo : EIATTR_CBANK_PARAM_SIZE
	.align		4
.L_101:
        /*009c*/ 	.byte	0x03, 0x19
        /*009e*/ 	.short	0x0030


	//----- nvinfo : EIATTR_PARAM_CBANK
	.align		4
        /*00a0*/ 	.byte	0x04, 0x0a
        /*00a2*/ 	.short	(.L_103 - .L_102)
	.align		4
.L_102:
        /*00a4*/ 	.word	index@(.nv.constant0._Z14kernelOutputL2PdS_S_iiiPi)
        /*00a8*/ 	.short	0x0380
        /*00aa*/ 	.short	0x0030


	//----- nvinfo : EIATTR_SW_WAR
	.align		4
.L_103:
        /*00ac*/ 	.byte	0x04, 0x36
        /*00ae*/ 	.short	(.L_105 - .L_104)
.L_104:
        /*00b0*/ 	.word	0x00000008
.L_105:


//--------------------- .nv.info._Z14kernelOutputL1PdS_S_S_ii --------------------------
	.section	.nv.info._Z14kernelOutputL1PdS_S_S_ii,"",@"SHT_CUDA_INFO"
	.sectionflags	@""
	.align	4


	//----- nvinfo : EIATTR_CUDA_API_VERSION
	.align		4
        /*0000*/ 	.byte	0x04, 0x37
        /*0002*/ 	.short	(.L_107 - .L_106)
.L_106:
        /*0004*/ 	.word	0x00000082


	//----- nvinfo : EIATTR_KPARAM_INFO
	.align		4
.L_107:
        /*0008*/ 	.byte	0x04, 0x17
        /*000a*/ 	.short	(.L_109 - .L_108)
.L_108:
        /*000c*/ 	.word	0x00000000
        /*0010*/ 	.short	0x0005
        /*0012*/ 	.short	0x0024
        /*0014*/ 	.byte	0x00, 0xf0, 0x11, 0x00


	//----- nvinfo : EIATTR_KPARAM_INFO
	.align		4
.L_109:
        /*0018*/ 	.byte	0x04, 0x17
        /*001a*/ 	.short	(.L_111 - .L_110)
.L_110:
        /*001c*/ 	.word	0x00000000
        /*0020*/ 	.short	0x0004
        /*0022*/ 	.short	0x0020
        /*0024*/ 	.byte	0x00, 0xf0, 0x11, 0x00


	//----- nvinfo : EIATTR_KPARAM_INFO
	.align		4
.L_111:
        /*0028*/ 	.byte	0x04, 0x17
        /*002a*/ 	.short	(.L_113 - .L_112)
.L_112:
        /*002c*/ 	.word	0x00000000
        /*0030*/ 	.short	0x0003
        /*0032*/ 	.short	0x0018
        /*0034*/ 	.byte	0x00, 0xf5, 0x21, 0x00


	//----- nvinfo : EIATTR_KPARAM_INFO
	.align		4
.L_113:
        /*0038*/ 	.byte	0x04, 0x17
        /*003a*/ 	.short	(.L_115 - .L_114)
.L_114:
        /*003c*/ 	.word	0x00000000
        /*0040*/ 	.short	0x0002
        /*0042*/ 	.short	0x0010
        /*0044*/ 	.byte	0x00, 0xf5, 0x21, 0x00


	//----- nvinfo : EIATTR_KPARAM_INFO
	.align		4
.L_115:
        /*0048*/ 	.byte	0x04, 0x17
        /*004a*/ 	.short	(.L_117 - .L_116)
.L_116:
        /*004c*/ 	.word	0x00000000
        /*0050*/ 	.short	0x0001
        /*0052*/ 	.short	0x0008
        /*0054*/ 	.byte	0x00, 0xf5, 0x21, 0x00


	//----- nvinfo : EIATTR_KPARAM_INFO
	.align		4
.L_117:
        /*0058*/ 	.byte	0x04, 0x17
        /*005a*/ 	.short	(.L_119 - .L_118)
.L_118:
        /*005c*/ 	.word	0x00000000
        /*0060*/ 	.short	0x0000
        /*0062*/ 	.short	0x0000
        /*0064*/ 	.byte	0x00, 0xf5, 0x21, 0x00


	//----- nvinfo : EIATTR_SPARSE_MMA_MASK
	.align		4
.L_119:
        /*0068*/ 	.byte	0x03, 0x50
        /*006a*/ 	.short	0x0000


	//----- nvinfo : EIATTR_MAXREG_COUNT
	.align		4
        /*006c*/ 	.byte	0x03, 0x1b
        /*006e*/ 	.short	0x00ff


	//----- nvinfo : EIATTR_MERCURY_ISA_VERSION
	.align		4
        /*0070*/ 	.byte	0x03, 0x5f
        /*0072*/ 	.short	0x0101


	//----- nvinfo : EIATTR_VRC_CTA_INIT_COUNT
	.align		4
        /*0074*/ 	.byte	0x02, 0x4a
	.zero		1
	.zero		1


	//----- nvinfo : EIATTR_EXIT_INSTR_OFFSETS
	.align		4
        /*0078*/ 	.byte	0x04, 0x1c
        /*007a*/ 	.short	(.L_121 - .L_120)


	//   ....[0]....
.L_120:
        /*007c*/ 	.word	0x00001100


	//----- nvinfo : EIATTR_CRS_STACK_SIZE
	.align		4
.L_121:
        /*0080*/ 	.byte	0x04, 0x1e
        /*0082*/ 	.short	(.L_123 - .L_122)
.L_122:
        /*0084*/ 	.word	0x00000000


	//----- nvinfo : EIATTR_CBANK_PARAM_SIZE
	.align		4
.L_123:
        /*0088*/ 	.byte	0x03, 0x19
        /*008a*/ 	.short	0x0028


	//----- nvinfo : EIATTR_PARAM_CBANK
	.align		4
        /*008c*/ 	.byte	0x04, 0x0a
        /*008e*/ 	.short	(.L_125 - .L_124)
	.align		4
.L_124:
        /*0090*/ 	.word	index@(.nv.constant0._Z14kernelOutputL1PdS_S_S_ii)
        /*0094*/ 	.short	0x0380
        /*0096*/ 	.short	0x0028


	//----- nvinfo : EIATTR_SW_WAR
	.align		4
.L_125:
        /*0098*/ 	.byte	0x04, 0x36
        /*009a*/ 	.short	(.L_127 - .L_126)
.L_126:
        /*009c*/ 	.word	0x00000008
.L_127:


//--------------------- .nv.callgraph             --------------------------
	.section	.nv.callgraph,"",@"SHT_CUDA_CALLGRAPH"
	.align	4
	.sectionentsize	8
	.align		4
        /*0000*/ 	.word	0x00000000
	.align		4
        /*0004*/ 	.word	0xffffffff
	.align		4
        /*0008*/ 	.word	0x00000000
	.align		4
        /*000c*/ 	.word	0xfffffffe
	.align		4
        /*0010*/ 	.word	0x00000000
	.align		4
        /*0014*/ 	.word	0xfffffffd
	.align		4
        /*0018*/ 	.word	0x00000000
	.align		4
        /*001c*/ 	.word	0xfffffffc


//--------------------- .text._Z24kernelUpdateWeightHiddenPdS_S_S_S_S_diii --------------------------
	.section	.text._Z24kernelUpdateWeightHiddenPdS_S_S_S_S_diii,"ax",@progbits
	.align	128
        .global         _Z24kernelUpdateWeightHiddenPdS_S_S_S_S_diii
        .type           _Z24kernelUpdateWeightHiddenPdS_S_S_S_S_diii,@function
        .size           _Z24kernelUpdateWeightHiddenPdS_S_S_S_S_diii,(.L_x_48 - _Z24kernelUpdateWeightHiddenPdS_S_S_S_S_diii)
        .other          _Z24kernelUpdateWeightHiddenPdS_S_S_S_S_diii,@"STO_CUDA_ENTRY STV_DEFAULT"
_Z24kernelUpdateWeightHiddenPdS_S_S_S_S_diii:
.text._Z24kernelUpdateWeightHiddenPdS_S_S_S_S_diii:
[----:B------:R-:W-:Y:S01]  /*0000*/  LDC R1, c[0x0][0x37c] ;  /* 0x0000df00ff017b82 */ /* 0x000fe20000000800 */
[----:B------:R-:W0:Y:S07]  /*0010*/  S2R R0, SR_TID.X ;  /* 0x0000000000007919 */ /* 0x000e2e0000002100 */
[----:B------:R-:W0:Y:S01]  /*0020*/  LDC.64 R2, c[0x0][0x388] ;  /* 0x0000e200ff027b82 */ /* 0x000e220000000a00 */
[----:B------:R-:W1:Y:S01]  /*0030*/  LDCU.64 UR10, c[0x0][0x358] ;  /* 0x00006b00ff0a77ac */ /* 0x000e620008000a00 */
[----:B------:R-:W2:Y:S01]  /*0040*/  LDCU UR6, c[0x0][0x3c0] ;  /* 0x00007800ff0677ac */ /* 0x000ea20008000800 */
[----:B0-----:R-:W-:-:S06]  /*0050*/  IMAD.WIDE.U32 R2, R0, 0x8, R2 ;  /* 0x0000000800027825 */ /* 0x001fcc00078e0002 */
[----:B-1----:R-:W5:Y:S01]  /*0060*/  LDG.E.64 R2, desc[UR10][R2.64] ;  /* 0x0000000a02027981 */ /* 0x002f62000c1e1b00 */
[----:B--2---:R-:W-:Y:S01]  /*0070*/  UISETP.GE.AND UP0, UPT, UR6, 0x1, UPT ;  /* 0x000000010600788c */ /* 0x004fe2000bf06270 */
[----:B------:R-:W-:-:S08]  /*0080*/  CS2R R12, SRZ ;  /* 0x00000000000c7805 */ /* 0x000fd0000001ff00 */
[----:B------:R-:W-:Y:S05]  /*0090*/  BRA.U !UP0, `(.L_x_0) ;  /* 0x0000000d080c7547 */ /* 0x000fea000b800000 */
[----:B------:R-:W-:Y:S01]  /*00a0*/  UISETP.GE.U32.AND UP1, UPT, UR6, 0x10, UPT ;  /* 0x000000100600788c */ /* 0x000fe2000bf26070 */
[----:B------:R-:W-:Y:S01]  /*00b0*/  HFMA2 R19, -RZ, RZ, 0, 0 ;  /* 0x00000000ff137431 */ /* 0x000fe200000001ff */
[----:B------:R-:W-:Y:S02]  /*00c0*/  ULOP3.LUT UR7, UR6, 0xf, URZ, 0xc0, !UPT ;  /* 0x0000000f06077892 */ /* 0x000fe4000f8ec0ff */
[----:B------:R-:W-:Y:S01]  /*00d0*/  IMAD R18, R0, UR6, RZ ;  /* 0x0000000600127c24 */ /* 0x000fe2000f8e02ff */
[----:B------:R-:W-:Y:S01]  /*00e0*/  CS2R R12, SRZ ;  /* 0x00000000000c7805 */ /* 0x000fe2000001ff00 */
[----:B------:R-:W-:-:S03]  /*00f0*/  UISETP.NE.AND UP0, UPT, UR7, URZ, UPT ;  /* 0x000000ff0700728c */ /* 0x000fc6000bf05270 */
[----:B------:R-:W-:Y:S08]  /*0100*/  BRA.U !UP1, `(.L_x_1) ;  /* 0x0000000509507547 */ /* 0x000ff0000b800000 */
[----:B------:R-:W0:Y:S01]  /*0110*/  LDC.64 R4, c[0x0][0x390] ;  /* 0x0000e400ff047b82 */ /* 0x000e220000000a00 */
[----:B------:R-:W1:Y:S01]  /*0120*/  LDCU.64 UR4, c[0x0][0x3a8] ;  /* 0x00007500ff0477ac */ /* 0x000e620008000a00 */
[----:B------:R-:W-:Y:S01]  /*0130*/  CS2R R12, SRZ ;  /* 0x00000000000c7805 */ /* 0x000fe2000001ff00 */
[----:B------:R-:W-:-:S04]  /*0140*/  ULOP3.LUT UR8, UR6, 0x7ffffff0, URZ, 0xc0, !UPT ;  /* 0x7ffffff006087892 */ /* 0x000fc8000f8ec0ff */
[----:B------:R-:W-:Y:S02]  /*0150*/  UIADD3 UR9, UPT, UPT, -UR8, URZ, URZ ;  /* 0x000000ff08097290 */ /* 0x000fe4000fffe1ff */
[----:B------:R-:W-:Y:S01]  /*0160*/  MOV R19, UR8 ;  /* 0x0000000800137c02 */ /* 0x000fe20008000f00 */
[----:B-1----:R-:W-:-:S04]  /*0170*/  UIADD3 UR4, UP1, UPT, UR4, 0x40, URZ ;  /* 0x0000004004047890 */ /* 0x002fc8000ff3e0ff */
[----:B------:R-:W-:Y:S01]  /*0180*/  UIADD3.X UR5, UPT, UPT, URZ, UR5, URZ, UP1, !UPT ;  /* 0x00000005ff057290 */ /* 0x000fe20008ffe4ff */
[----:B0-----:R-:W-:-:S04]  /*0190*/  IMAD.WIDE.U32 R4, R18, 0x8, R4 ;  /* 0x0000000812047825 */ /* 0x001fc800078e0004 */
[----:B------:R-:W-:Y:S01]  /*01a0*/  IMAD.U32 R6, RZ, RZ, UR4 ;  /* 0x00000004ff067e24 */ /* 0x000fe2000f8e00ff */
[----:B------:R-:W-:Y:S02]  /*01b0*/  IADD3 R4, P0, PT, R4, 0x40, RZ ;  /* 0x0000004004047810 */ /* 0x000fe40007f1e0ff */
[----:B------:R-:W-:-:S03]  /*01c0*/  MOV R7, UR5 ;  /* 0x0000000500077c02 */ /* 0x000fc60008000f00 */
[----:B------:R-:W-:-:S08]  /*01d0*/  IMAD.X R5, RZ, RZ, R5, P0 ;  /* 0x000000ffff057224 */ /* 0x000fd000000e0605 */
.L_x_2:
[----:B------:R-:W2:Y:S04]  /*01e0*/  LDG.E.64 R8, desc[UR10][R4.64+-0x40] ;  /* 0xffffc00a04087981 */ /* 0x000ea8000c1e1b00 */
[----:B------:R-:W2:Y:S04]  /*01f0*/  LDG.E.64 R10, desc[UR10][R6.64+-0x40] ;  /* 0xffffc00a060a7981 */ /* 0x000ea8000c1e1b00 */
[----:B------:R-:W3:Y:S04]  /*0200*/  LDG.E.64 R14, desc[UR10][R4.64+-0x38] ;  /* 0xffffc80a040e7981 */ /* 0x000ee8000c1e1b00 */
[----:B------:R-:W3:Y:S04]  /*0210*/  LDG.E.64 R24, desc[UR10][R6.64+-0x38] ;  /* 0xffffc80a06187981 */ /* 0x000ee8000c1e1b00 */
[----:B------:R-:W4:Y:S04]  /*0220*/  LDG.E.64 R20, desc[UR10][R4.64+-0x30] ;  /* 0xffffd00a04147981 */ /* 0x000f28000c1e1b00 */
[----:B------:R-:W4:Y:S01]  /*0230*/  LDG.E.64 R22, desc[UR10][R6.64+-0x30] ;  /* 0xffffd00a06167981 */ /* 0x000f22000c1e1b00 */
[----:B--2---:R-:W-:-:S03]  /*0240*/  DADD R16, R8, R10 ;  /* 0x0000000008107229 */ /* 0x004fc6000000000a */
[----:B------:R-:W2:Y:S04]  /*0250*/  LDG.E.64 R8, desc[UR10][R4.64+-0x28] ;  /* 0xffffd80a04087981 */ /* 0x000ea8000c1e1b00 */
[----:B------:R-:W2:Y:S01]  /*0260*/  LDG.E.64 R10, desc[UR10][R6.64+-0x28] ;  /* 0xffffd80a060a7981 */ /* 0x000ea2000c1e1b00 */
[----:B------:R-:W-:Y:S02]  /*0270*/  DADD R16, R16, R12 ;  /* 0x0000000010107229 */ /* 0x000fe4000000000c */
[----:B---3--:R-:W-:Y:S01]  /*0280*/  DADD R24, R14, R24 ;  /* 0x000000000e187229 */ /* 0x008fe20000000018 */
[----:B------:R-:W3:Y:S04]  /*0290*/  LDG.E.64 R12, desc[UR10][R4.64+-0x20] ;  /* 0xffffe00a040c7981 */ /* 0x000ee8000c1e1b00 */
[----:B------:R-:W3:Y:S03]  /*02a0*/  LDG.E.64 R14, desc[UR10][R6.64+-0x20] ;  /* 0xffffe00a060e7981 */ /* 0x000ee6000c1e1b00 */
[----:B------:R-:W-:-:S02]  /*02b0*/  DADD R16, R16, R24 ;  /* 0x0000000010107229 */ /* 0x000fc40000000018 */
[----:B----4-:R-:W-:Y:S01]  /*02c0*/  DADD R24, R20, R22 ;  /* 0x0000000014187229 */ /* 0x010fe20000000016 */
[----:B------:R-:W4:Y:S04]  /*02d0*/  LDG.E.64 R20, desc[UR10][R4.64+-0x18] ;  /* 0xffffe80a04147981 */ /* 0x000f28000c1e1b00 */
[----:B------:R-:W4:Y:S03]  /*02e0*/  LDG.E.64 R22, desc[UR10][R6.64+-0x18] ;  /* 0xffffe80a06167981 */ /* 0x000f26000c1e1b00 */
[----:B------:R-:W-:Y:S02]  /*02f0*/  DADD R16, R16, R24 ;  /* 0x0000000010107229 */ /* 0x000fe40000000018 */
[----:B--2---:R-:W-:Y:S01]  /*0300*/  DADD R24, R8, R10 ;  /* 0x0000000008187229 */ /* 0x004fe2000000000a */
[----:B------:R-:W2:Y:S04]  /*0310*/  LDG.E.64 R8, desc[UR10][R4.64+-0x10] ;  /* 0xfffff00a04087981 */ /* 0x000ea8000c1e1b00 */
[----:B------:R-:W2:Y:S03]  /*0320*/  LDG.E.64 R10, desc[UR10][R6.64+-0x10] ;  /* 0xfffff00a060a7981 */ /* 0x000ea6000c1e1b00 */
[----:B------:R-:W-:-:S02]  /*0330*/  DADD R16, R16, R24 ;  /* 0x0000000010107229 */ /* 0x000fc40000000018 */
[----:B---3--:R-:W-:Y:S01]  /*0340*/  DADD R24, R12, R14 ;  /* 0x000000000c187229 */ /* 0x008fe2000000000e */
[----:B------:R-:W3:Y:S04]  /*0350*/  LDG.E.64 R12, desc[UR10][R4.64+-0x8] ;  /* 0xfffff80a040c7981 */ /* 0x000ee8000c1e1b00 */
[----:B------:R-:W3:Y:S03]  /*0360*/  LDG.E.64 R14, desc[UR10][R6.64+-0x8] ;  /* 0xfffff80a060e7981 */ /* 0x000ee6000c1e1b00 */
[----:B------:R-:W-:Y:S02]  /*0370*/  DADD R16, R16, R24 ;  /* 0x0000000010107229 */ /* 0x000fe40000000018 */
[----:B----4-:R-:W-:Y:S01]  /*0380*/  DADD R24, R20, R22 ;  /* 0x0000000014187229 */ /* 0x010fe20000000016 */
[----:B------:R-:W4:Y:S04]  /*0390*/  LDG.E.64 R20, desc[UR10][R4.64] ;  /* 0x0000000a04147981 */ /* 0x000f28000c1e1b00 */
[----:B------:R-:W4:Y:S03]  /*03a0*/  LDG.E.64 R22, desc[UR10][R6.64] ;  /* 0x0000000a06167981 */ /* 0x000f26000c1e1b00 */
[----:B------:R-:W-:-:S02]  /*03b0*/  DADD R16, R16, R24 ;  /* 0x0000000010107229 */ /* 0x000fc40000000018 */
[----:B--2---:R-:W-:Y:S01]  /*03c0*/  DADD R24, R8, R10 ;  /* 0x0000000008187229 */ /* 0x004fe2000000000a */
[----:B------:R-:W2:Y:S04]  /*03d0*/  LDG.E.64 R10, desc[UR10][R4.64+0x8] ;  /* 0x0000080a040a7981 */ /* 0x000ea8000c1e1b00 */
[----:B------:R-:W2:Y:S03]  /*03e0*/  LDG.E.64 R8, desc[UR10][R6.64+0x8] ;  /* 0x0000080a06087981 */ /* 0x000ea6000c1e1b00 */
        /* <DEDUP_REMOVED lines=22> */
[----:B------:R0:W2:Y:S04]  /*0550*/  LDG.E.64 R10, desc[UR10][R4.64+0x38] ;  /* 0x0000380a040a7981 */ /* 0x0000a8000c1e1b00 */
[----:B------:R1:W2:Y:S01]  /*0560*/  LDG.E.64 R8, desc[UR10][R6.64+0x38] ;  /* 0x0000380a06087981 */ /* 0x0002a2000c1e1b00 */
[----:B------:R-:W-:Y:S02]  /*0570*/  UIADD3 UR9, UPT, UPT, UR9, 0x10, URZ ;  /* 0x0000001009097890 */ /* 0x000fe4000fffe0ff */
[----:B------:R-:W-:Y:S02]  /*0580*/  DADD R16, R16, R24 ;  /* 0x0000000010107229 */ /* 0x000fe40000000018 */
[----:B---3--:R-:W-:Y:S01]  /*0590*/  DADD R12, R12, R14 ;  /* 0x000000000c0c7229 */ /* 0x008fe2000000000e */
[----:B------:R-:W-:Y:S01]  /*05a0*/  UISETP.NE.AND UP1, UPT, UR9, URZ, UPT ;  /* 0x000000ff0900728c */ /* 0x000fe2000bf25270 */
[----:B0-----:R-:W-:-:S02]  /*05b0*/  IADD3 R4, P0, PT, R4, 0x80, RZ ;  /* 0x0000008004047810 */ /* 0x001fc40007f1e0ff */
[----:B-1----:R-:W-:-:S03]  /*05c0*/  IADD3 R6, P1, PT, R6, 0x80, RZ ;  /* 0x0000008006067810 */ /* 0x002fc60007f3e0ff */
[----:B------:R-:W-:Y:S01]  /*05d0*/  IMAD.X R5, RZ, RZ, R5, P0 ;  /* 0x000000ffff057224 */ /* 0x000fe200000e0605 */
[----:B------:R-:W-:Y:S02]  /*05e0*/  DADD R12, R16, R12 ;  /* 0x00000000100c7229 */ /* 0x000fe4000000000c */
[----:B----4-:R-:W-:Y:S01]  /*05f0*/  DADD R20, R22, R20 ;  /* 0x0000000016147229 */ /* 0x010fe20000000014 */
[----:B------:R-:W-:-:S07]  /*0600*/  IADD3.X R7, PT, PT, RZ, R7, RZ, P1, !PT ;  /* 0x00000007ff077210 */ /* 0x000fce0000ffe4ff */
[----:B------:R-:W-:Y:S02]  /*0610*/  DADD R12, R12, R20 ;  /* 0x000000000c0c7229 */ /* 0x000fe40000000014 */
[----:B--2---:R-:W-:-:S08]  /*0620*/  DADD R8, R10, R8 ;  /* 0x000000000a087229 */ /* 0x004fd00000000008 */
[----:B------:R-:W-:Y:S01]  /*0630*/  DADD R12, R12, R8 ;  /* 0x000000000c0c7229 */ /* 0x000fe20000000008 */
[----:B------:R-:W-:Y:S10]  /*0640*/  BRA.U UP1, `(.L_x_2) ;  /* 0xfffffff901e47547 */ /* 0x000ff4000b83ffff */
.L_x_1:
[----:B------:R-:W-:Y:S05]  /*0650*/  BRA.U !UP0, `(.L_x_0) ;  /* 0x00000005089c7547 */ /* 0x000fea000b800000 */
[----:B------:R-:W-:Y:S02]  /*0660*/  UISETP.GE.U32.AND UP0, UPT, UR7, 0x8, UPT ;  /* 0x000000080700788c */ /* 0x000fe4000bf06070 */
[----:B------:R-:W-:-:S04]  /*0670*/  ULOP3.LUT UR5, UR6, 0x7, URZ, 0xc0, !UPT ;  /* 0x0000000706057892 */ /* 0x000fc8000f8ec0ff */
[----:B------:R-:W-:-:S03]  /*0680*/  UISETP.NE.AND UP1, UPT, UR5, URZ, UPT ;  /* 0x000000ff0500728c */ /* 0x000fc6000bf25270 */
[----:B------:R-:W-:Y:S08]  /*0690*/  BRA.U !UP0, `(.L_x_3) ;  /* 0x0000000108ac7547 */ /* 0x000ff0000b800000 */
[----:B------:R-:W0:Y:S01]  /*06a0*/  LDC.64 R10, c[0x0][0x390] ;  /* 0x0000e400ff0a7b82 */ /* 0x000e220000000a00 */
[----:B------:R-:W-:Y:S01]  /*06b0*/  IMAD.IADD R5, R18, 0x1, R19 ;  /* 0x0000000112057824 */ /* 0x000fe200078e0213 */
[----:B------:R-:W1:Y:S06]  /*06c0*/  LDCU.64 UR8, c[0x0][0x390] ;  /* 0x00007200ff0877ac */ /* 0x000e6c0008000a00 */
[----:B------:R-:W2:Y:S01]  /*06d0*/  LDC.64 R6, c[0x0][0x3a8] ;  /* 0x0000ea00ff067b82 */ /* 0x000ea20000000a00 */
[----:B0-----:R-:W-:-:S06]  /*06e0*/  IMAD.WIDE.U32 R10, R5, 0x8, R10 ;  /* 0x00000008050a7825 */ /* 0x001fcc00078e000a */
[----:B------:R-:W3:Y:S01]  /*06f0*/  LDG.E.64 R10, desc[UR10][R10.64] ;  /* 0x0000000a0a0a7981 */ /* 0x000ee2000c1e1b00 */
[----:B--2---:R-:W-:-:S05]  /*0700*/  IMAD.WIDE.U32 R6, R19, 0x8, R6 ;  /* 0x0000000813067825 */ /* 0x004fca00078e0006 */
[----:B------:R-:W3:Y:S01]  /*0710*/  LDG.E.64 R8, desc[UR10][R6.64] ;  /* 0x0000000a06087981 */ /* 0x000ee2000c1e1b00 */
[----:B------:R-:W-:-:S03]  /*0720*/  IADD3 R5, P0, PT, R18, R19, RZ ;  /* 0x0000001312057210 */ /* 0x000fc60007f1e0ff */
[----:B------:R-:W2:Y:S01]  /*0730*/  LDG.E.64 R22, desc[UR10][R6.64+0x10] ;  /* 0x0000100a06167981 */ /* 0x000ea2000c1e1b00 */
[----:B------:R-:W-:Y:S02]  /*0740*/  IADD3.X R14, PT, PT, RZ, RZ, RZ, P0, !PT ;  /* 0x000000ffff0e7210 */ /* 0x000fe400007fe4ff */
[C---:B-1----:R-:W-:Y:S01]  /*0750*/  LEA R4, P0, R5.reuse, UR8, 0x3 ;  /* 0x0000000805047c11 */ /* 0x042fe2000f8018ff */
[----:B------:R-:W4:Y:S03]  /*0760*/  LDG.E.64 R26, desc[UR10][R6.64+0x38] ;  /* 0x0000380a061a7981 */ /* 0x000f26000c1e1b00 */
[----:B------:R-:W-:Y:S02]  /*0770*/  LEA.HI.X R5, R5, UR9, R14, 0x3, P0 ;  /* 0x0000000905057c11 */ /* 0x000fe400080f1c0e */
[----:B------:R-:W2:Y:S04]  /*0780*/  LDG.E.64 R14, desc[UR10][R6.64+0x8] ;  /* 0x0000080a060e7981 */ /* 0x000ea8000c1e1b00 */
[----:B------:R-:W2:Y:S04]  /*0790*/  LDG.E.64 R24, desc[UR10][R4.64+0x8] ;  /* 0x0000080a04187981 */ /* 0x000ea8000c1e1b00 */
[----:B------:R-:W4:Y:S04]  /*07a0*/  LDG.E.64 R20, desc[UR10][R4.64+0x10] ;  /* 0x0000100a04147981 */ /* 0x000f28000c1e1b00 */
[----:B------:R-:W4:Y:S01]  /*07b0*/  LDG.E.64 R28, desc[UR10][R4.64+0x38] ;  /* 0x0000380a041c7981 */ /* 0x000f22000c1e1b00 */
[----:B---3--:R-:W-:-:S03]  /*07c0*/  DADD R16, R10, R8 ;  /* 0x000000000a107229 */ /* 0x008fc60000000008 */
[----:B------:R-:W3:Y:S04]  /*07d0*/  LDG.E.64 R10, desc[UR10][R6.64+0x18] ;  /* 0x0000180a060a7981 */ /* 0x000ee8000c1e1b00 */
[----:B------:R-:W3:Y:S01]  /*07e0*/  LDG.E.64 R8, desc[UR10][R4.64+0x18] ;  /* 0x0000180a04087981 */ /* 0x000ee2000c1e1b00 */
[----:B------:R-:W-:-:S03]  /*07f0*/  DADD R16, R12, R16 ;  /* 0x000000000c107229 */ /* 0x000fc60000000010 */
[----:B------:R-:W3:Y:S01]  /*0800*/  LDG.E.64 R12, desc[UR10][R6.64+0x20] ;  /* 0x0000200a060c7981 */ /* 0x000ee2000c1e1b00 */
[----:B--2---:R-:W-:-:S03]  /*0810*/  DADD R24, R24, R14 ;  /* 0x0000000018187229 */ /* 0x004fc6000000000e */
[----:B------:R-:W2:Y:S05]  /*0820*/  LDG.E.64 R14, desc[UR10][R4.64+0x20] ;  /* 0x0000200a040e7981 */ /* 0x000eaa000c1e1b00 */
[----:B------:R-:W-:Y:S02]  /*0830*/  DADD R16, R16, R24 ;  /* 0x0000000010107229 */ /* 0x000fe40000000018 */
[----:B----4-:R-:W-:Y:S01]  /*0840*/  DADD R24, R20, R22 ;  /* 0x0000000014187229 */ /* 0x010fe20000000016 */
[----:B------:R-:W4:Y:S04]  /*0850*/  LDG.E.64 R20, desc[UR10][R6.64+0x28] ;  /* 0x0000280a06147981 */ /* 0x000f28000c1e1b00 */
[----:B------:R-:W4:Y:S03]  /*0860*/  LDG.E.64 R22, desc[UR10][R4.64+0x28] ;  /* 0x0000280a04167981 */ /* 0x000f26000c1e1b00 */
[----:B------:R-:W-:-:S02]  /*0870*/  DADD R16, R16, R24 ;  /* 0x0000000010107229 */ /* 0x000fc40000000018 */
[----:B------:R-:W4:Y:S01]  /*0880*/  LDG.E.64 R24, desc[UR10][R4.64+0x30] ;  /* 0x0000300a04187981 */ /* 0x000f22000c1e1b00 */
[----:B---3--:R-:W-:-:S03]  /*0890*/  DADD R10, R8, R10 ;  /* 0x00000000080a7229 */ /* 0x008fc6000000000a */
[----:B------:R-:W3:Y:S05]  /*08a0*/  LDG.E.64 R8, desc[UR10][R6.64+0x30] ;  /* 0x0000300a06087981 */ /* 0x000eea000c1e1b00 */
[----:B------:R-:W-:Y:S02]  /*08b0*/  DADD R10, R16, R10 ;  /* 0x00000000100a7229 */ /* 0x000fe4000000000a */
[----:B--2---:R-:W-:-:S08]  /*08c0*/  DADD R12, R14, R12 ;  /* 0x000000000e0c7229 */ /* 0x004fd0000000000c */
[----:B------:R-:W-:Y:S02]  /*08d0*/  DADD R10, R10, R12 ;  /* 0x000000000a0a7229 */ /* 0x000fe4000000000c */
[----:B----4-:R-:W-:-:S08]  /*08e0*/  DADD R20, R22, R20 ;  /* 0x0000000016147229 */ /* 0x010fd00000000014 */
[----:B------:R-:W-:Y:S02]  /*08f0*/  DADD R10, R10, R20 ;  /* 0x000000000a0a7229 */ /* 0x000fe40000000014 */
[----:B------:R-:W-:Y:S01]  /*0900*/  DADD R26, R28, R26 ;  /* 0x000000001c1a7229 */ /* 0x000fe2000000001a */
[----:B------:R-:W-:Y:S01]  /*0910*/  VIADD R19, R19, 0x8 ;  /* 0x0000000813137836 */ /* 0x000fe20000000000 */
[----:B---3--:R-:W-:-:S08]  /*0920*/  DADD R8, R24, R8 ;  /* 0x0000000018087229 */ /* 0x008fd00000000008 */
[----:B------:R-:W-:-:S08]  /*0930*/  DADD R8, R10, R8 ;  /* 0x000000000a087229 */ /* 0x000fd00000000008 */
[----:B------:R-:W-:-:S11]  /*0940*/  DADD R12, R8, R26 ;  /* 0x00000000080c7229 */ /* 0x000fd6000000001a */
.L_x_3:
[----:B------:R-:W-:Y:S05]  /*0950*/  BRA.U !UP1, `(.L_x_0) ;  /* 0x0000000109dc7547 */ /* 0x000fea000b800000 */
[----:B------:R-:W-:Y:S02]  /*0960*/  UISETP.GE.U32.AND UP0, UPT, UR5, 0x4, UPT ;  /* 0x000000040500788c */ /* 0x000fe4000bf06070 */
[----:B------:R-:W-:-:S04]  /*0970*/  ULOP3.LUT UR4, UR6, 0x3, URZ, 0xc0, !UPT ;  /* 0x0000000306047892 */ /* 0x000fc8000f8ec0ff */
[----:B------:R-:W-:-:S03]  /*0980*/  UISETP.NE.AND UP1, UPT, UR4, URZ, UPT ;  /* 0x000000ff0400728c */ /* 0x000fc6000bf25270 */
[----:B------:R-:W-:Y:S08]  /*0990*/  BRA.U !UP0, `(.L_x_4) ;  /* 0x00000001086c7547 */ /* 0x000ff0000b800000 */
[----:B------:R-:W0:Y:S01]  /*09a0*/  LDC.64 R4, c[0x0][0x390] ;  /* 0x0000e400ff047b82 */ /* 0x000e220000000a00 */
[----:B------:R-:W1:Y:S01]  /*09b0*/  LDCU.64 UR6, c[0x0][0x390] ;  /* 0x00007200ff0677ac */ /* 0x000e620008000a00 */
[CC--:B------:R-:W-:Y:S02]  /*09c0*/  IADD3 R7, PT, PT, R18.reuse, R19.reuse, RZ ;  /* 0x0000001312077210 */ /* 0x0c0fe40007ffe0ff */
[----:B------:R-:W-:-:S04]  /*09d0*/  IADD3 R8, P0, PT, R18, R19, RZ ;  /* 0x0000001312087210 */ /* 0x000fc80007f1e0ff */
[----:B------:R-:W2:Y:S01]  /*09e0*/  LDC.64 R26, c[0x0][0x3a8] ;  /* 0x0000ea00ff1a7b82 */ /* 0x000ea20000000a00 */
[----:B------:R-:W-:Y:S01]  /*09f0*/  IMAD.X R9, RZ, RZ, RZ, P0 ;  /* 0x000000ffff097224 */ /* 0x000fe200000e06ff */
[----:B-1----:R-:W-:Y:S01]  /*0a00*/  LEA R20, P0, R8, UR6, 0x3 ;  /* 0x0000000608147c11 */ /* 0x002fe2000f8018ff */
[----:B0-----:R-:W-:-:S04]  /*0a10*/  IMAD.WIDE.U32 R4, R7, 0x8, R4 ;  /* 0x0000000807047825 */ /* 0x001fc800078e0004 */
[----:B--2---:R-:W-:Y:S02]  /*0a20*/  IMAD.WIDE.U32 R26, R19, 0x8, R26 ;  /* 0x00000008131a7825 */ /* 0x004fe400078e001a */
[----:B------:R-:W2:Y:S01]  /*0a30*/  LDG.E.64 R4, desc[UR10][R4.64] ;  /* 0x0000000a04047981 */ /* 0x000ea2000c1e1b00 */
[----:B------:R-:W-:-:S03]  /*0a40*/  LEA.HI.X R21, R8, UR7, R9, 0x3, P0 ;  /* 0x0000000708157c11 */ /* 0x000fc600080f1c09 */
[----:B------:R-:W2:Y:S04]  /*0a50*/  LDG.E.64 R6, desc[UR10][R26.64] ;  /* 0x0000000a1a067981 */ /* 0x000ea8000c1e1b00 */
[----:B------:R-:W3:Y:S04]  /*0a60*/  LDG.E.64 R8, desc[UR10][R26.64+0x8] ;  /* 0x0000080a1a087981 */ /* 0x000ee8000c1e1b00 */
[----:B------:R-:W3:Y:S04]  /*0a70*/  LDG.E.64 R10, desc[UR10][R20.64+0x8] ;  /* 0x0000080a140a7981 */ /* 0x000ee8000c1e1b00 */
[----:B------:R-:W4:Y:S04]  /*0a80*/  LDG.E.64 R14, desc[UR10][R26.64+0x10] ;  /* 0x0000100a1a0e7981 */ /* 0x000f28000c1e1b00 */
[----:B------:R-:W4:Y:S04]  /*0a90*/  LDG.E.64 R16, desc[UR10][R20.64+0x10] ;  /* 0x0000100a14107981 */ /* 0x000f28000c1e1b00 */
[----:B------:R-:W4:Y:S04]  /*0aa0*/  LDG.E.64 R22, desc[UR10][R26.64+0x18] ;  /* 0x0000180a1a167981 */ /* 0x000f28000c1e1b00 */
[----:B------:R-:W4:Y:S01]  /*0ab0*/  LDG.E.64 R24, desc[UR10][R20.64+0x18] ;  /* 0x0000180a14187981 */ /* 0x000f22000c1e1b00 */
[----:B------:R-:W-:Y:S01]  /*0ac0*/  IADD3 R19, PT, PT, R19, 0x4, RZ ;  /* 0x0000000413137810 */ /* 0x000fe20007ffe0ff */
[----:B--2---:R-:W-:-:S08]  /*0ad0*/  DADD R6, R4, R6 ;  /* 0x0000000004067229 */ /* 0x004fd00000000006 */
[----:B------:R-:W-:Y:S02]  /*0ae0*/  DADD R6, R12, R6 ;  /* 0x000000000c067229 */ /* 0x000fe40000000006 */
[----:B---3--:R-:W-:Y:S02]  /*0af0*/  DADD R8, R10, R8 ;  /* 0x000000000a087229 */ /* 0x008fe40000000008 */
[----:B----4-:R-:W-:-:S06]  /*0b00*/  DADD R14, R16, R14 ;  /* 0x00000000100e7229 */ /* 0x010fcc000000000e */
[----:B------:R-:W-:Y:S02]  /*0b10*/  DADD R6, R6, R8 ;  /* 0x0000000006067229 */ /* 0x000fe40000000008 */
[----:B------:R-:W-:-:S06]  /*0b20*/  DADD R22, R24, R22 ;  /* 0x0000000018167229 */ /* 0x000fcc0000000016 */
[----:B------:R-:W-:-:S08]  /*0b30*/  DADD R6, R6, R14 ;  /* 0x0000000006067229 */ /* 0x000fd0000000000e */
[----:B------:R-:W-:-:S11]  /*0b40*/  DADD R12, R6, R22 ;  /* 0x00000000060c7229 */ /* 0x000fd60000000016 */
.L_x_4:
[----:B------:R-:W-:Y:S05]  /*0b50*/  BRA.U !UP1, `(.L_x_0) ;  /* 0x00000001095c7547 */ /* 0x000fea000b800000 */
[----:B------:R-:W0:Y:S01]  /*0b60*/  LDC.64 R4, c[0x0][0x3a8] ;  /* 0x0000ea00ff047b82 */ /* 0x000e220000000a00 */
[----:B------:R-:W-:Y:S01]  /*0b70*/  IMAD.IADD R9, R18, 0x1, R19 ;  /* 0x0000000112097824 */ /* 0x000fe200078e0213 */
[----:B------:R-:W-:-:S06]  /*0b80*/  UIADD3 UR4, UPT, UPT, -UR4, URZ, URZ ;  /* 0x000000ff04047290 */ /* 0x000fcc000fffe1ff */
[----:B------:R-:W1:Y:S01]  /*0b90*/  LDC.64 R6, c[0x0][0x390] ;  /* 0x0000e400ff067b82 */ /* 0x000e620000000a00 */
[----:B0-----:R-:W-:-:S04]  /*0ba0*/  IMAD.WIDE.U32 R4, R19, 0x8, R4 ;  /* 0x0000000813047825 */ /* 0x001fc800078e0004 */
[----:B------:R-:W-:Y:S01]  /*0bb0*/  IMAD.MOV.U32 R11, RZ, RZ, R5 ;  /* 0x000000ffff0b7224 */ /* 0x000fe200078e0005 */
[----:B------:R-:W-:Y:S01]  /*0bc0*/  MOV R10, R4 ;  /* 0x00000004000a7202 */ /* 0x000fe20000000f00 */
[----:B-1----:R-:W-:-:S04]  /*0bd0*/  IMAD.WIDE.U32 R6, R9, 0x8, R6 ;  /* 0x0000000809067825 */ /* 0x002fc800078e0006 */
[----:B------:R-:W-:Y:S01]  /*0be0*/  IMAD.MOV.U32 R9, RZ, RZ, R7 ;  /* 0x000000ffff097224 */ /* 0x000fe200078e0007 */
[----:B------:R-:W-:-:S07]  /*0bf0*/  MOV R8, R6 ;  /* 0x0000000600087202 */ /* 0x000fce0000000f00 */
.L_x_5:
[----:B------:R-:W-:Y:S01]  /*0c00*/  MOV R6, R10 ;  /* 0x0000000a00067202 */ /* 0x000fe20000000f00 */
[----:B------:R-:W-:Y:S01]  /*0c10*/  IMAD.MOV.U32 R7, RZ, RZ, R11 ;  /* 0x000000ffff077224 */ /* 0x000fe200078e000b */
[----:B------:R0:W2:Y:S05]  /*0c20*/  LDG.E.64 R4, desc[UR10][R8.64] ;  /* 0x0000000a08047981 */ /* 0x0000aa000c1e1b00 */
[----:B------:R-:W2:Y:S01]  /*0c30*/  LDG.E.64 R6, desc[UR10][R6.64] ;  /* 0x0000000a06067981 */ /* 0x000ea2000c1e1b00 */
[----:B------:R-:W-:Y:S01]  /*0c40*/  UIADD3 UR4, UPT, UPT, UR4, 0x1, URZ ;  /* 0x0000000104047890 */ /* 0x000fe2000fffe0ff */
[----:B------:R-:W-:-:S03]  /*0c50*/  IADD3 R10, P0, PT, R10, 0x8, RZ ;  /* 0x000000080a0a7810 */ /* 0x000fc60007f1e0ff */
[----:B------:R-:W-:Y:S01]  /*0c60*/  UISETP.NE.AND UP0, UPT, UR4, URZ, UPT ;  /* 0x000000ff0400728c */ /* 0x000fe2000bf05270 */
[----:B0-----:R-:W-:Y:S02]  /*0c70*/  IADD3 R8, P1, PT, R8, 0x8, RZ ;  /* 0x0000000808087810 */ /* 0x001fe40007f3e0ff */
[----:B------:R-:W-:-:S03]  /*0c80*/  IADD3.X R11, PT, PT, RZ, R11, RZ, P0, !PT ;  /* 0x0000000bff0b7210 */ /* 0x000fc600007fe4ff */
[----:B------:R-:W-:Y:S01]  /*0c90*/  IMAD.X R9, RZ, RZ, R9, P1 ;  /* 0x000000ffff097224 */ /* 0x000fe200008e0609 */
[----:B--2---:R-:W-:-:S08]  /*0ca0*/  DADD R4, R4, R6 ;  /* 0x0000000004047229 */ /* 0x004fd00000000006 */
[----:B------:R-:W-:Y:S01]  /*0cb0*/  DADD R12, R4, R12 ;  /* 0x00000000040c7229 */ /* 0x000fe2000000000c */
[----:B------:R-:W-:Y:S10]  /*0cc0*/  BRA.U UP0, `(.L_x_5) ;  /* 0xfffffffd00cc7547 */ /* 0x000ff4000b83ffff */
.L_x_0:
[----:B------:R-:W0:Y:S01]  /*0cd0*/  LDC R6, c[0x0][0x3b8] ;  /* 0x0000ee00ff067b82 */ /* 0x000e220000000800 */
[----:B-----5:R-:W-:-:S08]  /*0ce0*/  DADD R4, -R2, 1 ;  /* 0x3ff0000002047429 */ /* 0x020fd00000000100 */
[----:B------:R-:W-:-:S08]  /*0cf0*/  DMUL R4, R2, R4 ;  /* 0x0000000402047228 */ /* 0x000fd00000000000 */
[----:B------:R-:W-:Y:S01]  /*0d00*/  DMUL R12, R4, R12 ;  /* 0x0000000c040c7228 */ /* 0x000fe20000000000 */
[----:B0-----:R-:W-:-:S13]  /*0d10*/  ISETP.GE.AND P0, PT, R6, 0x1, PT ;  /* 0x000000010600780c */ /* 0x001fda0003f06270 */
[----:B------:R-:W-:Y:S05]  /*0d20*/  @!P0 BRA `(.L_x_6) ;  /* 0x0000000400f08947 */ /* 0x000fea0003800000 */
[----:B------:R-:W0:Y:S01]  /*0d30*/  LDCU.64 UR4, c[0x0][0x3b0] ;  /* 0x00007600ff0477ac */ /* 0x000e220008000a00 */
[C---:B------:R-:W-:Y:S02]  /*0d40*/  ISETP.GE.U32.AND P1, PT, R6.reuse, 0x8, PT ;  /* 0x000000080600780c */ /* 0x040fe40003f26070 */
[----:B------:R-:W-:Y:S02]  /*0d50*/  LOP3.LUT R10, R6, 0x7, RZ, 0xc0, !PT ;  /* 0x00000007060a7812 */ /* 0x000fe400078ec0ff */
[----:B------:R-:W-:Y:S02]  /*0d60*/  MOV R7, RZ ;  /* 0x000000ff00077202 */ /* 0x000fe40000000f00 */
[----:B------:R-:W-:Y:S01]  /*0d70*/  ISETP.NE.AND P0, PT, R10, RZ, PT ;  /* 0x000000ff0a00720c */ /* 0x000fe20003f05270 */
[----:B0-----:R-:W-:-:S06]  /*0d80*/  DMUL R2, R12, UR4 ;  /* 0x000000040c027c28 */ /* 0x001fcc0008000000 */
[----:B------:R-:W-:Y:S06]  /*0d90*/  @!P1 BRA `(.L_x_7) ;  /* 0x0000000000e09947 */ /* 0x000fec0003800000 */
[----:B------:R-:W0:Y:S01]  /*0da0*/  LDCU.64 UR4, c[0x0][0x380] ;  /* 0x00007000ff0477ac */ /* 0x000e220008000a00 */
[----:B------:R-:W-:Y:S01]  /*0db0*/  LOP3.LUT R7, R6, 0x7ffffff8, RZ, 0xc0, !PT ;  /* 0x7ffffff806077812 */ /* 0x000fe200078ec0ff */
[----:B------:R-:W-:-:S03]  /*0dc0*/  IMAD.MOV.U32 R8, RZ, RZ, R0 ;  /* 0x000000ffff087224 */ /* 0x000fc600078e0000 */
[----:B------:R-:W-:Y:S01]  /*0dd0*/  IADD3 R9, PT, PT, -R7, RZ, RZ ;  /* 0x000000ff07097210 */ /* 0x000fe20007ffe1ff */
[----:B0-----:R-:W-:-:S04]  /*0de0*/  UIADD3 UR4, UP0, UPT, UR4, 0x20, URZ ;  /* 0x0000002004047890 */ /* 0x001fc8000ff1e0ff */
[----:B------:R-:W-:Y:S02]  /*0df0*/  UIADD3.X UR5, UPT, UPT, URZ, UR5, URZ, UP0, !UPT ;  /* 0x00000005ff057290 */ /* 0x000fe400087fe4ff */
[----:B------:R-:W-:-:S04]  /*0e00*/  MOV R4, UR4 ;  /* 0x0000000400047c02 */ /* 0x000fc80008000f00 */
[----:B------:R-:W-:-:S07]  /*0e10*/  IMAD.U32 R5, RZ, RZ, UR5 ;  /* 0x00000005ff057e24 */ /* 0x000fce000f8e00ff */
.L_x_8:
[----:B--2---:R-:W0:Y:S01]  /*0e20*/  LDC.64 R14, c[0x0][0x398] ;  /* 0x0000e600ff0e7b82 */ /* 0x004e220000000a00 */
[----:B------:R-:W2:Y:S07]  /*0e30*/  LDG.E.64 R16, desc[UR10][R4.64+-0x20] ;  /* 0xffffe00a04107981 */ /* 0x000eae000c1e1b00 */
[----:B------:R-:W1:Y:S01]  /*0e40*/  LDC R11, c[0x0][0x3bc] ;  /* 0x0000ef00ff0b7b82 */ /* 0x000e620000000800 */
[----:B0-----:R-:W-:-:S05]  /*0e50*/  IMAD.WIDE R14, R8, 0x8, R14 ;  /* 0x00000008080e7825 */ /* 0x001fca00078e020e */
[----:B------:R-:W2:Y:S02]  /*0e60*/  LDG.E.64 R18, desc[UR10][R14.64] ;  /* 0x0000000a0e127981 */ /* 0x000ea4000c1e1b00 */
[----:B--2---:R-:W-:Y:S01]  /*0e70*/  DFMA R22, -R2, R16, R18 ;  /* 0x000000100216722b */ /* 0x004fe20000000112 */
[----:B-1----:R-:W-:-:S06]  /*0e80*/  IMAD.WIDE R16, R11, 0x8, R14 ;  /* 0x000000080b107825 */ /* 0x002fcc00078e020e */
[----:B------:R0:W-:Y:S04]  /*0e90*/  STG.E.64 desc[UR10][R14.64], R22 ;  /* 0x000000160e007986 */ /* 0x0001e8000c101b0a */
[----:B------:R-:W2:Y:S04]  /*0ea0*/  LDG.E.64 R18, desc[UR10][R4.64+-0x18] ;  /* 0xffffe80a04127981 */ /* 0x000ea8000c1e1b00 */
[----:B------:R-:W2:Y:S02]  /*0eb0*/  LDG.E.64 R20, desc[UR10][R16.64] ;  /* 0x0000000a10147981 */ /* 0x000ea4000c1e1b00 */
[----:B--2---:R-:W-:Y:S01]  /*0ec0*/  DFMA R24, -R2, R18, R20 ;  /* 0x000000120218722b */ /* 0x004fe20000000114 */
[----:B------:R-:W-:-:S06]  /*0ed0*/  IMAD.WIDE R18, R11, 0x8, R16 ;  /* 0x000000080b127825 */ /* 0x000fcc00078e0210 */
[----:B------:R1:W-:Y:S04]  /*0ee0*/  STG.E.64 desc[UR10][R16.64], R24 ;  /* 0x0000001810007986 */ /* 0x0003e8000c101b0a */
[----:B------:R-:W2:Y:S04]  /*0ef0*/  LDG.E.64 R20, desc[UR10][R4.64+-0x10] ;  /* 0xfffff00a04147981 */ /* 0x000ea8000c1e1b00 */
[----:B------:R-:W2:Y:S02]  /*0f00*/  LDG.E.64 R26, desc[UR10][R18.64] ;  /* 0x0000000a121a7981 */ /* 0x000ea4000c1e1b00 */
[----:B--2---:R-:W-:Y:S01]  /*0f10*/  DFMA R26, -R2, R20, R26 ;  /* 0x00000014021a722b */ /* 0x004fe2000000011a */
[----:B------:R-:W-:-:S06]  /*0f20*/  IMAD.WIDE R20, R11, 0x8, R18 ;  /* 0x000000080b147825 */ /* 0x000fcc00078e0212 */
[----:B------:R2:W-:Y:S04]  /*0f30*/  STG.E.64 desc[UR10][R18.64], R26 ;  /* 0x0000001a12007986 */ /* 0x0005e8000c101b0a */
[----:B0-----:R-:W3:Y:S04]  /*0f40*/  LDG.E.64 R14, desc[UR10][R4.64+-0x8] ;  /* 0xfffff80a040e7981 */ /* 0x001ee8000c1e1b00 */
[----:B------:R-:W3:Y:S02]  /*0f50*/  LDG.E.64 R22, desc[UR10][R20.64] ;  /* 0x0000000a14167981 */ /* 0x000ee4000c1e1b00 */
[----:B---3--:R-:W-:Y:S01]  /*0f60*/  DFMA R22, -R2, R14, R22 ;  /* 0x0000000e0216722b */ /* 0x008fe20000000116 */
[----:B------:R-:W-:-:S06]  /*0f70*/  IMAD.WIDE R14, R11, 0x8, R20 ;  /* 0x000000080b0e7825 */ /* 0x000fcc00078e0214 */
[----:B------:R0:W-:Y:S04]  /*0f80*/  STG.E.64 desc[UR10][R20.64], R22 ;  /* 0x0000001614007986 */ /* 0x0001e8000c101b0a */
[----:B-1----:R-:W3:Y:S04]  /*0f90*/  LDG.E.64 R16, desc[UR10][R4.64] ;  /* 0x0000000a04107981 */ /* 0x002ee8000c1e1b00 */
[----:B------:R-:W3:Y:S02]  /*0fa0*/  LDG.E.64 R24, desc[UR10][R14.64] ;  /* 0x0000000a0e187981 */ /* 0x000ee4000c1e1b00 */
[----:B---3--:R-:W-:Y:S01]  /*0fb0*/  DFMA R24, -R2, R16, R24 ;  /* 0x000000100218722b */ /* 0x008fe20000000118 */
[----:B------:R-:W-:-:S06]  /*0fc0*/  IMAD.WIDE R16, R11, 0x8, R14 ;  /* 0x000000080b107825 */ /* 0x000fcc00078e020e */
[----:B------:R1:W-:Y:S04]  /*0fd0*/  STG.E.64 desc[UR10][R14.64], R24 ;  /* 0x000000180e007986 */ /* 0x0003e8000c101b0a */
[----:B--2---:R-:W2:Y:S04]  /*0fe0*/  LDG.E.64 R18, desc[UR10][R4.64+0x8] ;  /* 0x0000080a04127981 */ /* 0x004ea8000c1e1b00 */
[----:B------:R-:W2:Y:S02]  /*0ff0*/  LDG.E.64 R26, desc[UR10][R16.64] ;  /* 0x0000000a101a7981 */ /* 0x000ea4000c1e1b00 */
[----:B--2---:R-:W-:Y:S01]  /*1000*/  DFMA R26, -R2, R18, R26 ;  /* 0x00000012021a722b */ /* 0x004fe2000000011a */
[----:B------:R-:W-:-:S06]  /*1010*/  IMAD.WIDE R18, R11, 0x8, R16 ;  /* 0x000000080b127825 */ /* 0x000fcc00078e0210 */
[----:B------:R2:W-:Y:S04]  /*1020*/  STG.E.64 desc[UR10][R16.64], R26 ;  /* 0x0000001a10007986 */ /* 0x0005e8000c101b0a */
[----:B0-----:R-:W3:Y:S04]  /*1030*/  LDG.E.64 R20, desc[UR10][R4.64+0x10] ;  /* 0x0000100a04147981 */ /* 0x001ee8000c1e1b00 */
[----:B------:R-:W3:Y:S01]  /*1040*/  LDG.E.64 R22, desc[UR10][R18.64] ;  /* 0x0000000a12167981 */ /* 0x000ee2000c1e1b00 */
[----:B------:R-:W-:Y:S01]  /*1050*/  IADD3 R9, PT, PT, R9, 0x8, RZ ;  /* 0x0000000809097810 */ /* 0x000fe20007ffe0ff */
[----:B---3--:R-:W-:Y:S01]  /*1060*/  DFMA R22, -R2, R20, R22 ;  /* 0x000000140216722b */ /* 0x008fe20000000116 */
[----:B------:R-:W-:-:S06]  /*1070*/  IMAD.WIDE R20, R11, 0x8, R18 ;  /* 0x000000080b147825 */ /* 0x000fcc00078e0212 */
[----:B------:R2:W-:Y:S04]  /*1080*/  STG.E.64 desc[UR10][R18.64], R22 ;  /* 0x0000001612007986 */ /* 0x0005e8000c101b0a */
[----:B-1----:R0:W3:Y:S04]  /*1090*/  LDG.E.64 R14, desc[UR10][R4.64+0x18] ;  /* 0x0000180a040e7981 */ /* 0x0020e8000c1e1b00 */
[----:B------:R-:W3:Y:S01]  /*10a0*/  LDG.E.64 R24, desc[UR10][R20.64] ;  /* 0x0000000a14187981 */ /* 0x000ee2000c1e1b00 */
[----:B------:R-:W-:Y:S01]  /*10b0*/  ISETP.NE.AND P1, PT, R9, RZ, PT ;  /* 0x000000ff0900720c */ /* 0x000fe20003f25270 */
[----:B------:R-:W-:Y:S01]  /*10c0*/  IMAD R8, R11, 0x8, R8 ;  /* 0x000000080b087824 */ /* 0x000fe200078e0208 */
[----:B0-----:R-:W-:-:S04]  /*10d0*/  IADD3 R4, P2, PT, R4, 0x40, RZ ;  /* 0x0000004004047810 */ /* 0x001fc80007f5e0ff */
[----:B------:R-:W-:Y:S01]  /*10e0*/  IADD3.X R5, PT, PT, RZ, R5, RZ, P2, !PT ;  /* 0x00000005ff057210 */ /* 0x000fe200017fe4ff */
[----:B---3--:R-:W-:-:S07]  /*10f0*/  DFMA R14, -R2, R14, R24 ;  /* 0x0000000e020e722b */ /* 0x008fce0000000118 */
[----:B------:R2:W-:Y:S01]  /*1100*/  STG.E.64 desc[UR10][R20.64], R14 ;  /* 0x0000000e14007986 */ /* 0x0005e2000c101b0a */
[----:B------:R-:W-:Y:S05]  /*1110*/  @P1 BRA `(.L_x_8) ;  /* 0xfffffffc00401947 */ /* 0x000fea000383ffff */
.L_x_7:
[----:B------:R-:W-:Y:S05]  /*1120*/  @!P0 BRA `(.L_x_6) ;  /* 0x0000000000f08947 */ /* 0x000fea0003800000 */
[----:B------:R-:W-:Y:S02]  /*1130*/  ISETP.GE.U32.AND P0, PT, R10, 0x4, PT ;  /* 0x000000040a00780c */ /* 0x000fe40003f06070 */
[----:B--2---:R-:W-:-:S04]  /*1140*/  LOP3.LUT R22, R6, 0x3, RZ, 0xc0, !PT ;  /* 0x0000000306167812 */ /* 0x004fc800078ec0ff */
[----:B------:R-:W-:-:S07]  /*1150*/  ISETP.NE.AND P1, PT, R22, RZ, PT ;  /* 0x000000ff1600720c */ /* 0x000fce0003f25270 */
[----:B------:R-:W-:Y:S06]  /*1160*/  @!P0 BRA `(.L_x_9) ;  /* 0x0000000000688947 */ /* 0x000fec0003800000 */
[----:B------:R-:W0:Y:S08]  /*1170*/  LDC R11, c[0x0][0x3bc] ;  /* 0x0000ef00ff0b7b82 */ /* 0x000e300000000800 */
[----:B------:R-:W1:Y:S08]  /*1180*/  LDC.64 R4, c[0x0][0x380] ;  /* 0x0000e000ff047b82 */ /* 0x000e700000000a00 */
[----:B------:R-:W2:Y:S01]  /*1190*/  LDC.64 R16, c[0x0][0x398] ;  /* 0x0000e600ff107b82 */ /* 0x000ea20000000a00 */
[----:B0-----:R-:W-:-:S02]  /*11a0*/  IMAD R9, R7, R11, R0 ;  /* 0x0000000b07097224 */ /* 0x001fc400078e0200 */
[----:B-1----:R-:W-:-:S04]  /*11b0*/  IMAD.WIDE.U32 R4, R7, 0x8, R4 ;  /* 0x0000000807047825 */ /* 0x002fc800078e0004 */
[----:B--2---:R-:W-:Y:S02]  /*11c0*/  IMAD.WIDE R16, R9, 0x8, R16 ;  /* 0x0000000809107825 */ /* 0x004fe400078e0210 */
        /* <DEDUP_REMOVED lines=16> */
[----:B0-----:R-:W2:Y:S01]  /*12d0*/  LDG.E.64 R16, desc[UR10][R26.64] ;  /* 0x0000000a1a107981 */ /* 0x001ea2000c1e1b00 */
[----:B------:R-:W-:Y:S01]  /*12e0*/  IADD3 R7, PT, PT, R7, 0x4, RZ ;  /* 0x0000000407077810 */ /* 0x000fe20007ffe0ff */
[----:B--2---:R-:W-:-:S07]  /*12f0*/  DFMA R10, -R2, R10, R16 ;  /* 0x0000000a020a722b */ /* 0x004fce0000000110 */
[----:B------:R1:W-:Y:S04]  /*1300*/  STG.E.64 desc[UR10][R26.64], R10 ;  /* 0x0000000a1a007986 */ /* 0x0003e8000c101b0a */
.L_x_9:
[----:B------:R-:W-:Y:S05]  /*1310*/  @!P1 BRA `(.L_x_6) ;  /* 0x0000000000749947 */ /* 0x000fea0003800000 */
[----:B------:R-:W-:-:S13]  /*1320*/  ISETP.NE.AND P0, PT, R22, 0x1, PT ;  /* 0x000000011600780c */ /* 0x000fda0003f05270 */
[----:B-1----:R-:W0:Y:S08]  /*1330*/  @P0 LDC R11, c[0x0][0x3bc] ;  /* 0x0000ef00ff0b0b82 */ /* 0x002e300000000800 */
[----:B------:R-:W1:Y:S08]  /*1340*/  @P0 LDC.64 R4, c[0x0][0x380] ;  /* 0x0000e000ff040b82 */ /* 0x000e700000000a00 */
[----:B------:R-:W2:Y:S01]  /*1350*/  @P0 LDC.64 R8, c[0x0][0x398] ;  /* 0x0000e600ff080b82 */ /* 0x000ea20000000a00 */
[----:B0-----:R-:W-:-:S02]  /*1360*/  @P0 IMAD R19, R7, R11, R0 ;  /* 0x0000000b07130224 */ /* 0x001fc400078e0200 */
[----:B-1----:R-:W-:-:S05]  /*1370*/  @P0 IMAD.WIDE.U32 R16, R7, 0x8, R4 ;  /* 0x0000000807100825 */ /* 0x002fca00078e0004 */
[----:B------:R-:W3:Y:S01]  /*1380*/  @P0 LDG.E.64 R4, desc[UR10][R16.64] ;  /* 0x0000000a10040981 */ /* 0x000ee2000c1e1b00 */
[----:B--2---:R-:W-:-:S05]  /*1390*/  @P0 IMAD.WIDE R18, R19, 0x8, R8 ;  /* 0x0000000813120825 */ /* 0x004fca00078e0208 */
[----:B------:R-:W3:Y:S01]  /*13a0*/  @P0 LDG.E.64 R8, desc[UR10][R18.64] ;  /* 0x0000000a12080981 */ /* 0x000ee2000c1e1b00 */
[----:B------:R-:W-:-:S04]  /*13b0*/  LOP3.LUT R20, R6, 0x1, RZ, 0xc0, !PT ;  /* 0x0000000106147812 */ /* 0x000fc800078ec0ff */
[----:B------:R-:W-:-:S13]  /*13c0*/  ISETP.NE.U32.AND P1, PT, R20, 0x1, PT ;  /* 0x000000011400780c */ /* 0x000fda0003f25070 */
[----:B------:R-:W0:Y:S08]  /*13d0*/  @!P1 LDC R24, c[0x0][0x3bc] ;  /* 0x0000ef00ff189b82 */ /* 0x000e300000000800 */
[----:B------:R-:W1:Y:S08]  /*13e0*/  @!P1 LDC.64 R20, c[0x0][0x380] ;  /* 0x0000e000ff149b82 */ /* 0x000e700000000a00 */
[----:B------:R-:W2:Y:S01]  /*13f0*/  @!P1 LDC.64 R22, c[0x0][0x398] ;  /* 0x0000e600ff169b82 */ /* 0x000ea20000000a00 */
[----:B---3--:R-:W-:Y:S01]  /*1400*/  @P0 DFMA R8, -R2, R4, R8 ;  /* 0x000000040208022b */ /* 0x008fe20000000108 */
[----:B------:R-:W-:-:S06]  /*1410*/  @P0 IMAD.WIDE R4, R11, 0x8, R18 ;  /* 0x000000080b040825 */ /* 0x000fcc00078e0212 */
[----:B------:R1:W-:Y:S04]  /*1420*/  @P0 STG.E.64 desc[UR10][R18.64], R8 ;  /* 0x0000000812000986 */ /* 0x0003e8000c101b0a */
[----:B------:R-:W3:Y:S04]  /*1430*/  @P0 LDG.E.64 R10, desc[UR10][R16.64+0x8] ;  /* 0x0000080a100a0981 */ /* 0x000ee8000c1e1b00 */
[----:B------:R-:W3:Y:S01]  /*1440*/  @P0 LDG.E.64 R14, desc[UR10][R4.64] ;  /* 0x0000000a040e0981 */ /* 0x000ee2000c1e1b00 */
[----:B------:R-:W-:-:S05]  /*1450*/  @P0 IADD3 R7, PT, PT, R7, 0x2, RZ ;  /* 0x0000000207070810 */ /* 0x000fca0007ffe0ff */
[----:B-1----:R-:W-:Y:S01]  /*1460*/  @!P1 IMAD.WIDE.U32 R8, R7, 0x8, R20 ;  /* 0x0000000807089825 */ /* 0x002fe200078e0014 */
[----:B---3--:R-:W-:-:S03]  /*1470*/  @P0 DFMA R10, -R2, R10, R14 ;  /* 0x0000000a020a022b */ /* 0x008fc6000000010e */
[----:B0-----:R-:W-:-:S04]  /*1480*/  @!P1 IMAD R15, R7, R24, R0 ;  /* 0x00000018070f9224 */ /* 0x001fc800078e0200 */
[----:B--2---:R-:W-:Y:S01]  /*1490*/  @!P1 IMAD.WIDE R14, R15, 0x8, R22 ;  /* 0x000000080f0e9825 */ /* 0x004fe200078e0216 */
[----:B------:R0:W-:Y:S04]  /*14a0*/  @P0 STG.E.64 desc[UR10][R4.64], R10 ;  /* 0x0000000a04000986 */ /* 0x0001e8000c101b0a */
[----:B------:R-:W2:Y:S04]  /*14b0*/  @!P1 LDG.E.64 R8, desc[UR10][R8.64] ;  /* 0x0000000a08089981 */ /* 0x000ea8000c1e1b00 */
[----:B------:R-:W2:Y:S02]  /*14c0*/  @!P1 LDG.E.64 R16, desc[UR10][R14.64] ;  /* 0x0000000a0e109981 */ /* 0x000ea4000c1e1b00 */
[----:B--2---:R-:W-:-:S07]  /*14d0*/  @!P1 DFMA R16, -R2, R8, R16 ;  /* 0x000000080210922b */ /* 0x004fce0000000110 */
[----:B------:R0:W-:Y:S04]  /*14e0*/  @!P1 STG.E.64 desc[UR10][R14.64], R16 ;  /* 0x000000100e009986 */ /* 0x0001e8000c101b0a */
.L_x_6:
[----:B------:R-:W3:Y:S01]  /*14f0*/  LDC.64 R2, c[0x0][0x3a0] ;  /* 0x0000e800ff027b82 */ /* 0x000ee20000000a00 */
[----:B------:R-:W4:Y:S01]  /*1500*/  LDCU.64 UR4, c[0x0][0x3b0] ;  /* 0x00007600ff0477ac */ /* 0x000f220008000a00 */
[----:B---3--:R-:W-:-:S05]  /*1510*/  IMAD.WIDE.U32 R2, R0, 0x8, R2 ;  /* 0x0000000800027825 */ /* 0x008fca00078e0002 */
[----:B0-----:R-:W3:Y:S01]  /*1520*/  LDG.E.64 R4, desc[UR10][R2.64] ;  /* 0x0000000a02047981 */ /* 0x001ee2000c1e1b00 */
[----:B------:R-:W3:Y:S01]  /*1530*/  I2F.F64 R6, R6 ;  /* 0x0000000600067312 */ /* 0x000ee20000201c00 */
[----:B----4-:R-:W-:-:S08]  /*1540*/  DMUL R12, R12, UR4 ;  /* 0x000000040c0c7c28 */ /* 0x010fd00008000000 */
[----:B---3--:R-:W-:-:S07]  /*1550*/  DFMA R4, R6, -R12, R4 ;  /* 0x8000000c0604722b */ /* 0x008fce0000000004 */
[----:B------:R-:W-:Y:S01]  /*1560*/  STG.E.64 desc[UR10][R2.64], R4 ;  /* 0x0000000402007986 */ /* 0x000fe2000c101b0a */
[----:B------:R-:W-:Y:S05]  /*1570*/  EXIT ;  /* 0x000000000000794d */ /* 0x000fea0003800000 */
.L_x_10:
[----:B------:R-:W-:-:S00]  /*1580*/  BRA `(.L_x_10) ;  /* 0xfffffffc00fc7947 */ /* 0x000fc0000383ffff */
[----:B------:R-:W-:-:S00]  /*1590*/  NOP ;  /* 0x0000000000007918 */ /* 0x000fc00000000000 */
        /* <DEDUP_REMOVED lines=14> */
.L_x_48:


//--------------------- .text._Z24kernelUpdateWeightOutputPiPdS0_S0_S0_S0_dii --------------------------
	.section	.text._Z24kernelUpdateWeightOutputPiPdS0_S0_S0_S0_dii,"ax",@progbits
	.align	128
        .global         _Z24kernelUpdateWeightOutputPiPdS0_S0_S0_S0_dii
        .type           _Z24kernelUpdateWeightOutputPiPdS0_S0_S0_S0_dii,@function
        .size           _Z24kernelUpdateWeightOutputPiPdS0_S0_S0_S0_dii,(.L_x_49 - _Z24kernelUpdateWeightOutputPiPdS0_S0_S0_S0_dii)
        .other          _Z24kernelUpdateWeightOutputPiPdS0_S0_S0_S0_dii,@"STO_CUDA_ENTRY STV_DEFAULT"
_Z24kernelUpdateWeightOutputPiPdS0_S0_S0_S0_dii:
.text._Z24kernelUpdateWeightOutputPiPdS0_S0_S0_S0_dii:
[----:B------:R-:W-:Y:S01]  /*0000*/  LDC R1, c[0x0][0x37c] ;  /* 0x0000df00ff017b82 */ /* 0x000fe20000000800 */
[----:B------:R-:W0:Y:S07]  /*0010*/  S2R R0, SR_TID.X ;  /* 0x0000000000007919 */ /* 0x000e2e0000002100 */
[----:B------:R-:W0:Y:S01]  /*0020*/  LDC.64 R6, c[0x0][0x380] ;  /* 0x0000e000ff067b82 */ /* 0x000e220000000a00 */
[----:B------:R-:W1:Y:S07]  /*0030*/  LDCU.64 UR6, c[0x0][0x358] ;  /* 0x00006b00ff0677ac */ /* 0x000e6e0008000a00 */
[----:B------:R-:W2:Y:S08]  /*0040*/  LDC.64 R4, c[0x0][0x390] ;  /* 0x0000e400ff047b82 */ /* 0x000eb00000000a00 */
[----:B------:R-:W3:Y:S01]  /*0050*/  LDC R8, c[0x0][0x3b8] ;  /* 0x0000ee00ff087b82 */ /* 0x000ee20000000800 */
[----:B0-----:R-:W-:-:S06]  /*0060*/  IMAD.WIDE.U32 R6, R0, 0x4, R6 ;  /* 0x0000000400067825 */ /* 0x001fcc00078e0006 */
[----:B-1----:R-:W4:Y:S01]  /*0070*/  LDG.E R6, desc[UR6][R6.64] ;  /* 0x0000000606067981 */ /* 0x002f22000c1e1900 */
[----:B--2---:R-:W-:-:S06]  /*0080*/  IMAD.WIDE.U32 R4, R0, 0x8, R4 ;  /* 0x0000000800047825 */ /* 0x004fcc00078e0004 */
[----:B------:R-:W2:Y:S01]  /*0090*/  LDG.E.64 R4, desc[UR6][R4.64] ;  /* 0x0000000604047981 */ /* 0x000ea2000c1e1b00 */
[----:B---3--:R-:W-:Y:S01]  /*00a0*/  ISETP.GE.AND P0, PT, R8, 0x1, PT ;  /* 0x000000010800780c */ /* 0x008fe20003f06270 */
[----:B----4-:R-:W0:Y:S01]  /*00b0*/  I2F.F64 R2, R6 ;  /* 0x0000000600027312 */ /* 0x010e220000201c00 */
[C---:B--2---:R-:W-:Y:S02]  /*00c0*/  DADD R10, -R4.reuse, 1 ;  /* 0x3ff00000040a7429 */ /* 0x044fe40000000100 */
[----:B0-----:R-:W-:-:S08]  /*00d0*/  DADD R2, -R4, R2 ;  /* 0x0000000004027229 */ /* 0x001fd00000000102 */
[----:B------:R-:W-:Y:S01]  /*00e0*/  DFMA R2, -R4, R10, -R2 ;  /* 0x0000000a0402722b */ /* 0x000fe20000000902 */
[----:B------:R-:W-:Y:S10]  /*00f0*/  @!P0 BRA `(.L_x_11) ;  /* 0x0000000400f08947 */ /* 0x000ff40003800000 */
        /* <DEDUP_REMOVED lines=8> */
[----:B------:R-:W-:Y:S02]  /*0180*/  LOP3.LUT R9, R8, 0x7ffffff8, RZ, 0xc0, !PT ;  /* 0x7ffffff808097812 */ /* 0x000fe400078ec0ff */
[----:B------:R-:W-:Y:S02]  /*0190*/  MOV R10, R0 ;  /* 0x00000000000a7202 */ /* 0x000fe40000000f00 */
[----:B------:R-:W-:Y:S01]  /*01a0*/  IADD3 R11, PT, PT, -R9, RZ, RZ ;  /* 0x000000ff090b7210 */ /* 0x000fe20007ffe1ff */
[----:B0-----:R-:W-:-:S04]  /*01b0*/  UIADD3 UR4, UP0, UPT, UR4, 0x20, URZ ;  /* 0x0000002004047890 */ /* 0x001fc8000ff1e0ff */
[----:B------:R-:W-:Y:S02]  /*01c0*/  UIADD3.X UR5, UPT, UPT, URZ, UR5, URZ, UP0, !UPT ;  /* 0x00000005ff057290 */ /* 0x000fe400087fe4ff */
[----:B------:R-:W-:-:S04]  /*01d0*/  MOV R6, UR4 ;  /* 0x0000000400067c02 */ /* 0x000fc80008000f00 */
[----:B------:R-:W-:-:S07]  /*01e0*/  MOV R7, UR5 ;  /* 0x0000000500077c02 */ /* 0x000fce0008000f00 */
.L_x_13:
        /* <DEDUP_REMOVED lines=41> */
[----:B------:R-:W-:Y:S02]  /*0480*/  ISETP.NE.AND P1, PT, R11, RZ, PT ;  /* 0x000000ff0b00720c */ /* 0x000fe40003f25270 */
[----:B0-----:R-:W-:-:S02]  /*0490*/  IADD3 R6, P2, PT, R6, 0x40, RZ ;  /* 0x0000004006067810 */ /* 0x001fc40007f5e0ff */
[----:B------:R-:W-:Y:S02]  /*04a0*/  LEA R10, R13, R10, 0x3 ;  /* 0x0000000a0d0a7211 */ /* 0x000fe400078e18ff */
[----:B------:R-:W-:Y:S01]  /*04b0*/  IADD3.X R7, PT, PT, RZ, R7, RZ, P2, !PT ;  /* 0x00000007ff077210 */ /* 0x000fe200017fe4ff */
[----:B---3--:R-:W-:-:S07]  /*04c0*/  DFMA R14, -R4, R14, R24 ;  /* 0x0000000e040e722b */ /* 0x008fce0000000118 */
[----:B------:R2:W-:Y:S01]  /*04d0*/  STG.E.64 desc[UR6][R20.64], R14 ;  /* 0x0000000e14007986 */ /* 0x0005e2000c101b06 */
[----:B------:R-:W-:Y:S05]  /*04e0*/  @P1 BRA `(.L_x_13) ;  /* 0xfffffffc00401947 */ /* 0x000fea000383ffff */
.L_x_12:
        /* <DEDUP_REMOVED lines=31> */
.L_x_14:
        /* <DEDUP_REMOVED lines=30> */
.L_x_11:
[----:B------:R-:W3:Y:S01]  /*08c0*/  LDC.64 R4, c[0x0][0x3a0] ;  /* 0x0000e800ff047b82 */ /* 0x000ee20000000a00 */
[----:B------:R-:W4:Y:S07]  /*08d0*/  LDCU.64 UR4, c[0x0][0x3b0] ;  /* 0x00007600ff0477ac */ /* 0x000f2e0008000a00 */
[----:B-1----:R-:W1:Y:S01]  /*08e0*/  LDC.64 R10, c[0x0][0x3a8] ;  /* 0x0000ea00ff0a7b82 */ /* 0x002e620000000a00 */
[----:B---3--:R-:W-:-:S05]  /*08f0*/  IMAD.WIDE.U32 R4, R0, 0x8, R4 ;  /* 0x0000000800047825 */ /* 0x008fca00078e0004 */
[----:B0-----:R-:W3:Y:S01]  /*0900*/  LDG.E.64 R6, desc[UR6][R4.64] ;  /* 0x0000000604067981 */ /* 0x001ee2000c1e1b00 */
[----:B------:R-:W3:Y:S01]  /*0910*/  I2F.F64 R8, R8 ;  /* 0x0000000800087312 */ /* 0x000ee20000201c00 */
[----:B----4-:R-:W-:Y:S01]  /*0920*/  DMUL R12, R2, UR4 ;  /* 0x00000004020c7c28 */ /* 0x010fe20008000000 */
[----:B-1----:R-:W-:-:S07]  /*0930*/  IMAD.WIDE.U32 R10, R0, 0x8, R10 ;  /* 0x00000008000a7825 */ /* 0x002fce00078e000a */
[----:B---3--:R-:W-:-:S07]  /*0940*/  DFMA R6, -R12, R8, R6 ;  /* 0x000000080c06722b */ /* 0x008fce0000000106 */
[----:B------:R-:W-:Y:S04]  /*0950*/  STG.E.64 desc[UR6][R4.64], R6 ;  /* 0x0000000604007986 */ /* 0x000fe8000c101b06 */
[----:B------:R-:W-:Y:S01]  /*0960*/  STG.E.64 desc[UR6][R10.64], R2 ;  /* 0x000000020a007986 */ /* 0x000fe2000c101b06 */
[----:B------:R-:W-:Y:S05]  /*0970*/  EXIT ;  /* 0x000000000000794d */ /* 0x000fea0003800000 */
.L_x_15:
        /* <DEDUP_REMOVED lines=16> */
.L_x_49:


//--------------------- .text._Z14kernelOutputL2PdS_S_iiiPi --------------------------
	.section	.text._Z14kernelOutputL2PdS_S_iiiPi,"ax",@progbits
	.align	128
        .global         _Z14kernelOutputL2PdS_S_iiiPi
        .type           _Z14kernelOutputL2PdS_S_iiiPi,@function
        .size           _Z14kernelOutputL2PdS_S_iiiPi,(.L_x_46 - _Z14kernelOutputL2PdS_S_iiiPi)
        .other          _Z14kernelOutputL2PdS_S_iiiPi,@"STO_CUDA_ENTRY STV_DEFAULT"
_Z14kernelOutputL2PdS_S_iiiPi:
.text._Z14kernelOutputL2PdS_S_iiiPi:
[----:B------:R-:W-:Y:S01]  /*0000*/  LDC R1, c[0x0][0x37c] ;  /* 0x0000df00ff017b82 */ /* 0x000fe20000000800 */
[----:B------:R-:W0:Y:S01]  /*0010*/  LDCU UR6, c[0x0][0x398] ;  /* 0x00007300ff0677ac */ /* 0x000e220008000800 */
[----:B------:R-:W1:Y:S01]  /*0020*/  S2R R0, SR_TID.X ;  /* 0x0000000000007919 */ /* 0x000e620000002100 */
[----:B------:R-:W-:Y:S01]  /*0030*/  CS2R R20, SRZ ;  /* 0x0000000000147805 */ /* 0x000fe2000001ff00 */
[----:B------:R-:W2:Y:S01]  /*0040*/  LDCU.64 UR10, c[0x0][0x358] ;  /* 0x00006b00ff0a77ac */ /* 0x000ea20008000a00 */
[----:B0-----:R-:W-:-:S09]  /*0050*/  UISETP.GE.AND UP0, UPT, UR6, 0x1, UPT ;  /* 0x000000010600788c */ /* 0x001fd2000bf06270 */
[----:B--2---:R-:W-:Y:S05]  /*0060*/  BRA.U !UP0, `(.L_x_16) ;  /* 0x0000000908d47547 */ /* 0x004fea000b800000 */
[----:B------:R-:W-:Y:S01]  /*0070*/  UISETP.GE.U32.AND UP1, UPT, UR6, 0x10, UPT ;  /* 0x000000100600788c */ /* 0x000fe2000bf26070 */
[----:B------:R-:W-:Y:S01]  /*0080*/  HFMA2 R3, -RZ, RZ, 0, 0 ;  /* 0x00000000ff037431 */ /* 0x000fe200000001ff */
[----:B------:R-:W-:Y:S01]  /*0090*/  ULOP3.LUT UR7, UR6, 0xf, URZ, 0xc0, !UPT ;  /* 0x0000000f06077892 */ /* 0x000fe2000f8ec0ff */
[----:B------:R-:W-:-:S03]  /*00a0*/  CS2R R20, SRZ ;  /* 0x0000000000147805 */ /* 0x000fc6000001ff00 */
[----:B------:R-:W-:-:S03]  /*00b0*/  UISETP.NE.AND UP0, UPT, UR7, URZ, UPT ;  /* 0x000000ff0700728c */ /* 0x000fc6000bf05270 */
[----:B------:R-:W-:Y:S08]  /*00c0*/  BRA.U !UP1, `(.L_x_17) ;  /* 0x0000000509507547 */ /* 0x000ff0000b800000 */
[----:B------:R-:W0:Y:S01]  /*00d0*/  LDCU.64 UR4, c[0x0][0x380] ;  /* 0x00007000ff0477ac */ /* 0x000e220008000a00 */
[----:B-1----:R-:W-:Y:S02]  /*00e0*/  MOV R2, R0 ;  /* 0x0000000000027202 */ /* 0x002fe40000000f00 */
[----:B------:R-:W-:Y:S01]  /*00f0*/  CS2R R20, SRZ ;  /* 0x0000000000147805 */ /* 0x000fe2000001ff00 */
[----:B------:R-:W-:-:S04]  /*0100*/  ULOP3.LUT UR8, UR6, 0x7ffffff0, URZ, 0xc0, !UPT ;  /* 0x7ffffff006087892 */ /* 0x000fc8000f8ec0ff */
[----:B------:R-:W-:Y:S02]  /*0110*/  UIADD3 UR9, UPT, UPT, -UR8, URZ, URZ ;  /* 0x000000ff08097290 */ /* 0x000fe4000fffe1ff */
[----:B------:R-:W-:Y:S01]  /*0120*/  IMAD.U32 R3, RZ, RZ, UR8 ;  /* 0x00000008ff037e24 */ /* 0x000fe2000f8e00ff */
[----:B0-----:R-:W-:-:S04]  /*0130*/  UIADD3 UR4, UP1, UPT, UR4, 0x40, URZ ;  /* 0x0000004004047890 */ /* 0x001fc8000ff3e0ff */
[----:B------:R-:W-:Y:S02]  /*0140*/  UIADD3.X UR5, UPT, UPT, URZ, UR5, URZ, UP1, !UPT ;  /* 0x00000005ff057290 */ /* 0x000fe40008ffe4ff */
[----:B------:R-:W-:-:S04]  /*0150*/  MOV R8, UR4 ;  /* 0x0000000400087c02 */ /* 0x000fc80008000f00 */
[----:B------:R-:W-:-:S07]  /*0160*/  MOV R9, UR5 ;  /* 0x0000000500097c02 */ /* 0x000fce0008000f00 */
.L_x_18:
[----:B------:R-:W0:Y:S01]  /*0170*/  LDC.64 R28, c[0x0][0x388] ;  /* 0x0000e200ff1c7b82 */ /* 0x000e220000000a00 */
[----:B------:R-:W-:Y:S01]  /*0180*/  IMAD.MOV.U32 R4, RZ, RZ, R8 ;  /* 0x000000ffff047224 */ /* 0x000fe200078e0008 */
[----:B------:R-:W-:-:S05]  /*0190*/  MOV R5, R9 ;  /* 0x0000000900057202 */ /* 0x000fca0000000f00 */
[----:B------:R-:W2:Y:S01]  /*01a0*/  LDG.E.64 R6, desc[UR10][R4.64+-0x40] ;  /* 0xffffc00a04067981 */ /* 0x000ea2000c1e1b00 */
[----:B------:R-:W1:Y:S03]  /*01b0*/  LDC R27, c[0x0][0x39c] ;  /* 0x0000e700ff1b7b82 */ /* 0x000e660000000800 */
[----:B------:R-:W3:Y:S04]  /*01c0*/  LDG.E.64 R12, desc[UR10][R4.64+-0x38] ;  /* 0xffffc80a040c7981 */ /* 0x000ee8000c1e1b00 */
[----:B------:R-:W4:Y:S04]  /*01d0*/  LDG.E.64 R14, desc[UR10][R4.64+-0x30] ;  /* 0xffffd00a040e7981 */ /* 0x000f28000c1e1b00 */
[----:B------:R-:W5:Y:S01]  /*01e0*/  LDG.E.64 R24, desc[UR10][R4.64+-0x28] ;  /* 0xffffd80a04187981 */ /* 0x000f62000c1e1b00 */
[----:B0-----:R-:W-:-:S05]  /*01f0*/  IMAD.WIDE R28, R2, 0x8, R28 ;  /* 0x00000008021c7825 */ /* 0x001fca00078e021c */
[----:B------:R1:W2:Y:S02]  /*0200*/  LDG.E.64 R8, desc[UR10][R28.64] ;  /* 0x0000000a1c087981 */ /* 0x0002a4000c1e1b00 */
[----:B-1----:R-:W-:-:S05]  /*0210*/  IMAD.WIDE R28, R27, 0x8, R28 ;  /* 0x000000081b1c7825 */ /* 0x002fca00078e021c */
[----:B------:R-:W3:Y:S01]  /*0220*/  LDG.E.64 R18, desc[UR10][R28.64] ;  /* 0x0000000a1c127981 */ /* 0x000ee2000c1e1b00 */
[----:B------:R-:W-:-:S05]  /*0230*/  IMAD.WIDE R22, R27, 0x8, R28 ;  /* 0x000000081b167825 */ /* 0x000fca00078e021c */
[----:B------:R0:W4:Y:S02]  /*0240*/  LDG.E.64 R16, desc[UR10][R22.64] ;  /* 0x0000000a16107981 */ /* 0x000124000c1e1b00 */
[----:B0-----:R-:W-:-:S05]  /*0250*/  IMAD.WIDE R22, R27, 0x8, R22 ;  /* 0x000000081b167825 */ /* 0x001fca00078e0216 */
[----:B------:R-:W5:Y:S01]  /*0260*/  LDG.E.64 R10, desc[UR10][R22.64] ;  /* 0x0000000a160a7981 */ /* 0x000f62000c1e1b00 */
[----:B--2---:R-:W-:Y:S01]  /*0270*/  DFMA R8, R6, R8, R20 ;  /* 0x000000080608722b */ /* 0x004fe20000000014 */
[C---:B------:R-:W-:Y:S02]  /*0280*/  IMAD.WIDE R6, R27.reuse, 0x8, R22 ;  /* 0x000000081b067825 */ /* 0x040fe400078e0216 */
[----:B------:R-:W2:Y:S02]  /*0290*/  LDG.E.64 R20, desc[UR10][R4.64+-0x18] ;  /* 0xffffe80a04147981 */ /* 0x000ea4000c1e1b00 */
[----:B------:R-:W-:-:S03]  /*02a0*/  IMAD.WIDE R28, R27, 0x8, R6 ;  /* 0x000000081b1c7825 */ /* 0x000fc600078e0206 */
[----:B---3--:R-:W-:Y:S01]  /*02b0*/  DFMA R12, R12, R18, R8 ;  /* 0x000000120c0c722b */ /* 0x008fe20000000008 */
[----:B------:R-:W3:Y:S04]  /*02c0*/  LDG.E.64 R18, desc[UR10][R4.64+-0x20] ;  /* 0xffffe00a04127981 */ /* 0x000ee8000c1e1b00 */
[----:B------:R-:W3:Y:S03]  /*02d0*/  LDG.E.64 R8, desc[UR10][R6.64] ;  /* 0x0000000a06087981 */ /* 0x000ee6000c1e1b00 */
[----:B----4-:R-:W-:Y:S01]  /*02e0*/  DFMA R12, R14, R16, R12 ;  /* 0x000000100e0c722b */ /* 0x010fe2000000000c */
[----:B------:R-:W4:Y:S04]  /*02f0*/  LDG.E.64 R14, desc[UR10][R4.64+-0x8] ;  /* 0xfffff80a040e7981 */ /* 0x000f28000c1e1b00 */
[----:B------:R0:W2:Y:S03]  /*0300*/  LDG.E.64 R6, desc[UR10][R28.64] ;  /* 0x0000000a1c067981 */ /* 0x0000a6000c1e1b00 */
[----:B-----5:R-:W-:Y:S01]  /*0310*/  DFMA R24, R24, R10, R12 ;  /* 0x0000000a1818722b */ /* 0x020fe2000000000c */
[----:B------:R-:W5:Y:S01]  /*0320*/  LDG.E.64 R10, desc[UR10][R4.64+-0x10] ;  /* 0xfffff00a040a7981 */ /* 0x000f62000c1e1b00 */
[----:B0-----:R-:W-:-:S05]  /*0330*/  IMAD.WIDE R28, R27, 0x8, R28 ;  /* 0x000000081b1c7825 */ /* 0x001fca00078e021c */
[----:B------:R0:W5:Y:S01]  /*0340*/  LDG.E.64 R12, desc[UR10][R28.64] ;  /* 0x0000000a1c0c7981 */ /* 0x000162000c1e1b00 */
[----:B------:R-:W-:-:S05]  /*0350*/  IMAD.WIDE R22, R27, 0x8, R28 ;  /* 0x000000081b167825 */ /* 0x000fca00078e021c */
[----:B------:R-:W4:Y:S01]  /*0360*/  LDG.E.64 R16, desc[UR10][R22.64] ;  /* 0x0000000a16107981 */ /* 0x000f22000c1e1b00 */
[----:B---3--:R-:W-:Y:S01]  /*0370*/  DFMA R8, R18, R8, R24 ;  /* 0x000000081208722b */ /* 0x008fe20000000018 */
[C---:B------:R-:W-:Y:S02]  /*0380*/  IMAD.WIDE R24, R27.reuse, 0x8, R22 ;  /* 0x000000081b187825 */ /* 0x040fe400078e0216 */
[----:B------:R-:W3:Y:S05]  /*0390*/  LDG.E.64 R22, desc[UR10][R4.64+0x18] ;  /* 0x0000180a04167981 */ /* 0x000eea000c1e1b00 */
[----:B--2---:R-:W-:Y:S01]  /*03a0*/  DFMA R20, R20, R6, R8 ;  /* 0x000000061414722b */ /* 0x004fe20000000008 */
[----:B------:R-:W2:Y:S01]  /*03b0*/  LDG.E.64 R6, desc[UR10][R4.64] ;  /* 0x0000000a04067981 */ /* 0x000ea2000c1e1b00 */
[----:B------:R-:W-:-:S03]  /*03c0*/  IMAD.WIDE R18, R27, 0x8, R24 ;  /* 0x000000081b127825 */ /* 0x000fc600078e0218 */
[----:B------:R-:W2:Y:S01]  /*03d0*/  LDG.E.64 R8, desc[UR10][R24.64] ;  /* 0x0000000a18087981 */ /* 0x000ea2000c1e1b00 */
[C---:B0-----:R-:W-:Y:S02]  /*03e0*/  IMAD.WIDE R28, R27.reuse, 0x8, R18 ;  /* 0x000000081b1c7825 */ /* 0x041fe400078e0212 */
[----:B-----5:R-:W-:Y:S01]  /*03f0*/  DFMA R20, R10, R12, R20 ;  /* 0x0000000c0a14722b */ /* 0x020fe20000000014 */
[----:B------:R-:W5:Y:S04]  /*0400*/  LDG.E.64 R10, desc[UR10][R4.64+0x8] ;  /* 0x0000080a040a7981 */ /* 0x000f68000c1e1b00 */
[----:B------:R-:W5:Y:S03]  /*0410*/  LDG.E.64 R12, desc[UR10][R18.64] ;  /* 0x0000000a120c7981 */ /* 0x000f66000c1e1b00 */
[----:B----4-:R-:W-:Y:S01]  /*0420*/  DFMA R14, R14, R16, R20 ;  /* 0x000000100e0e722b */ /* 0x010fe20000000014 */
[----:B------:R-:W4:Y:S01]  /*0430*/  LDG.E.64 R16, desc[UR10][R4.64+0x10] ;  /* 0x0000100a04107981 */ /* 0x000f22000c1e1b00 */
[----:B------:R-:W-:-:S03]  /*0440*/  IMAD.WIDE R20, R27, 0x8, R28 ;  /* 0x000000081b147825 */ /* 0x000fc600078e021c */
[----:B------:R-:W4:Y:S04]  /*0450*/  LDG.E.64 R18, desc[UR10][R28.64] ;  /* 0x0000000a1c127981 */ /* 0x000f28000c1e1b00 */
[----:B------:R0:W3:Y:S02]  /*0460*/  LDG.E.64 R24, desc[UR10][R20.64] ;  /* 0x0000000a14187981 */ /* 0x0000e4000c1e1b00 */
[C---:B0-----:R-:W-:Y:S01]  /*0470*/  IMAD.WIDE R20, R27.reuse, 0x8, R20 ;  /* 0x000000081b147825 */ /* 0x041fe200078e0214 */
[----:B--2---:R-:W-:Y:S01]  /*0480*/  DFMA R6, R6, R8, R14 ;  /* 0x000000080606722b */ /* 0x004fe2000000000e */
[----:B------:R-:W2:Y:S02]  /*0490*/  LDG.E.64 R8, desc[UR10][R4.64+0x20] ;  /* 0x0000200a04087981 */ /* 0x000ea4000c1e1b00 */
[----:B------:R-:W-:-:S05]  /*04a0*/  IMAD.WIDE R14, R27, 0x8, R20 ;  /* 0x000000081b0e7825 */ /* 0x000fca00078e0214 */
[----:B-----5:R-:W-:Y:S02]  /*04b0*/  DFMA R10, R10, R12, R6 ;  /* 0x0000000c0a0a722b */ /* 0x020fe40000000006 */
[----:B------:R-:W2:Y:S04]  /*04c0*/  LDG.E.64 R6, desc[UR10][R20.64] ;  /* 0x0000000a14067981 */ /* 0x000ea8000c1e1b00 */
[----:B------:R0:W5:Y:S02]  /*04d0*/  LDG.E.64 R12, desc[UR10][R14.64] ;  /* 0x0000000a0e0c7981 */ /* 0x000164000c1e1b00 */
[----:B----4-:R-:W-:Y:S02]  /*04e0*/  DFMA R16, R16, R18, R10 ;  /* 0x000000121010722b */ /* 0x010fe4000000000a */
[----:B------:R-:W5:Y:S01]  /*04f0*/  LDG.E.64 R10, desc[UR10][R4.64+0x28] ;  /* 0x0000280a040a7981 */ /* 0x000f62000c1e1b00 */
[----:B0-----:R-:W-:-:S05]  /*0500*/  IMAD.WIDE R14, R27, 0x8, R14 ;  /* 0x000000081b0e7825 */ /* 0x001fca00078e020e */
[----:B---3--:R-:W-:Y:S02]  /*0510*/  DFMA R22, R22, R24, R16 ;  /* 0x000000181616722b */ /* 0x008fe40000000010 */
[----:B------:R-:W3:Y:S04]  /*0520*/  LDG.E.64 R16, desc[UR10][R4.64+0x30] ;  /* 0x0000300a04107981 */ /* 0x000ee8000c1e1b00 */
[----:B------:R-:W3:Y:S01]  /*0530*/  LDG.E.64 R18, desc[UR10][R14.64] ;  /* 0x0000000a0e127981 */ /* 0x000ee2000c1e1b00 */
[----:B------:R-:W-:-:S03]  /*0540*/  IMAD.WIDE R28, R27, 0x8, R14 ;  /* 0x000000081b1c7825 */ /* 0x000fc600078e020e */
[----:B------:R-:W4:Y:S04]  /*0550*/  LDG.E.64 R24, desc[UR10][R4.64+0x38] ;  /* 0x0000380a04187981 */ /* 0x000f28000c1e1b00 */
[----:B------:R-:W4:Y:S01]  /*0560*/  LDG.E.64 R20, desc[UR10][R28.64] ;  /* 0x0000000a1c147981 */ /* 0x000f22000c1e1b00 */
[----:B------:R-:W-:-:S04]  /*0570*/  UIADD3 UR9, UPT, UPT, UR9, 0x10, URZ ;  /* 0x0000001009097890 */ /* 0x000fc8000fffe0ff */
[----:B------:R-:W-:Y:S01]  /*0580*/  UISETP.NE.AND UP1, UPT, UR9, URZ, UPT ;  /* 0x000000ff0900728c */ /* 0x000fe2000bf25270 */
[----:B------:R-:W-:Y:S01]  /*0590*/  IMAD R2, R27, 0x10, R2 ;  /* 0x000000101b027824 */ /* 0x000fe200078e0202 */
[----:B--2---:R-:W-:-:S08]  /*05a0*/  DFMA R6, R8, R6, R22 ;  /* 0x000000060806722b */ /* 0x004fd00000000016 */
[----:B-----5:R-:W-:Y:S01]  /*05b0*/  DFMA R6, R10, R12, R6 ;  /* 0x0000000c0a06722b */ /* 0x020fe20000000006 */
[----:B------:R-:W-:-:S07]  /*05c0*/  IADD3 R8, P0, PT, R4, 0x80, RZ ;  /* 0x0000008004087810 */ /* 0x000fce0007f1e0ff */
[----:B---3--:R-:W-:Y:S01]  /*05d0*/  DFMA R6, R16, R18, R6 ;  /* 0x000000121006722b */ /* 0x008fe20000000006 */
[----:B------:R-:W-:-:S07]  /*05e0*/  IADD3.X R9, PT, PT, RZ, R5, RZ, P0, !PT ;  /* 0x00000005ff097210 */ /* 0x000fce00007fe4ff */
[----:B----4-:R-:W-:Y:S01]  /*05f0*/  DFMA R20, R24, R20, R6 ;  /* 0x000000141814722b */ /* 0x010fe20000000006 */
[----:B------:R-:W-:Y:S10]  /*0600*/  BRA.U UP1, `(.L_x_18) ;  /* 0xfffffff901d87547 */ /* 0x000ff4000b83ffff */
.L_x_17:
[----:B------:R-:W-:Y:S05]  /*0610*/  BRA.U !UP0, `(.L_x_16) ;  /* 0x0000000508687547 */ /* 0x000fea000b800000 */
[----:B------:R-:W-:Y:S02]  /*0620*/  UISETP.GE.U32.AND UP0, UPT, UR7, 0x8, UPT ;  /* 0x000000080700788c */ /* 0x000fe4000bf06070 */
[----:B------:R-:W-:-:S04]  /*0630*/  ULOP3.LUT UR5, UR6, 0x7, URZ, 0xc0, !UPT ;  /* 0x0000000706057892 */ /* 0x000fc8000f8ec0ff */
[----:B------:R-:W-:-:S03]  /*0640*/  UISETP.NE.AND UP1, UPT, UR5, URZ, UPT ;  /* 0x000000ff0500728c */ /* 0x000fc6000bf25270 */
[----:B------:R-:W-:Y:S08]  /*0650*/  BRA.U !UP0, `(.L_x_19) ;  /* 0x0000000108987547 */ /* 0x000ff0000b800000 */
[----:B------:R-:W1:Y:S08]  /*0660*/  LDC R27, c[0x0][0x39c] ;  /* 0x0000e700ff1b7b82 */ /* 0x000e700000000800 */
[----:B------:R-:W0:Y:S08]  /*0670*/  LDC.64 R4, c[0x0][0x380] ;  /* 0x0000e000ff047b82 */ /* 0x000e300000000a00 */
[----:B------:R-:W2:Y:S01]  /*0680*/  LDC.64 R28, c[0x0][0x388] ;  /* 0x0000e200ff1c7b82 */ /* 0x000ea20000000a00 */
[----:B-1----:R-:W-:-:S02]  /*0690*/  IMAD R7, R3, R27, R0 ;  /* 0x0000001b03077224 */ /* 0x002fc400078e0200 */
[----:B0-----:R-:W-:-:S05]  /*06a0*/  IMAD.WIDE.U32 R4, R3, 0x8, R4 ;  /* 0x0000000803047825 */ /* 0x001fca00078e0004 */
[----:B------:R-:W3:Y:S01]  /*06b0*/  LDG.E.64 R24, desc[UR10][R4.64] ;  /* 0x0000000a04187981 */ /* 0x000ee2000c1e1b00 */
[----:B--2---:R-:W-:-:S03]  /*06c0*/  IMAD.WIDE R28, R7, 0x8, R28 ;  /* 0x00000008071c7825 */ /* 0x004fc600078e021c */
[----:B------:R-:W2:Y:S04]  /*06d0*/  LDG.E.64 R10, desc[UR10][R4.64+0x10] ;  /* 0x0000100a040a7981 */ /* 0x000ea8000c1e1b00 */
[----:B------:R0:W3:Y:S04]  /*06e0*/  LDG.E.64 R22, desc[UR10][R28.64] ;  /* 0x0000000a1c167981 */ /* 0x0000e8000c1e1b00 */
[----:B------:R-:W4:Y:S01]  /*06f0*/  LDG.E.64 R6, desc[UR10][R4.64+0x8] ;  /* 0x0000080a04067981 */ /* 0x000f22000c1e1b00 */
[----:B0-----:R-:W-:-:S05]  /*0700*/  IMAD.WIDE R28, R27, 0x8, R28 ;  /* 0x000000081b1c7825 */ /* 0x001fca00078e021c */
[----:B------:R-:W4:Y:S01]  /*0710*/  LDG.E.64 R8, desc[UR10][R28.64] ;  /* 0x0000000a1c087981 */ /* 0x000f22000c1e1b00 */
[----:B------:R-:W-:-:S05]  /*0720*/  IMAD.WIDE R14, R27, 0x8, R28 ;  /* 0x000000081b0e7825 */ /* 0x000fca00078e021c */
[----:B------:R-:W2:Y:S01]  /*0730*/  LDG.E.64 R12, desc[UR10][R14.64] ;  /* 0x0000000a0e0c7981 */ /* 0x000ea2000c1e1b00 */
[----:B------:R-:W-:-:S05]  /*0740*/  IMAD.WIDE R18, R27, 0x8, R14 ;  /* 0x000000081b127825 */ /* 0x000fca00078e020e */
[----:B------:R0:W5:Y:S04]  /*0750*/  LDG.E.64 R16, desc[UR10][R18.64] ;  /* 0x0000000a12107981 */ /* 0x000168000c1e1b00 */
[----:B------:R-:W5:Y:S01]  /*0760*/  LDG.E.64 R14, desc[UR10][R4.64+0x18] ;  /* 0x0000180a040e7981 */ /* 0x000f62000c1e1b00 */
[----:B0-----:R-:W-:-:S04]  /*0770*/  IMAD.WIDE R18, R27, 0x8, R18 ;  /* 0x000000081b127825 */ /* 0x001fc800078e0212 */
[C---:B------:R-:W-:Y:S01]  /*0780*/  IMAD.WIDE R28, R27.reuse, 0x8, R18 ;  /* 0x000000081b1c7825 */ /* 0x040fe200078e0212 */
[----:B---3--:R-:W-:Y:S01]  /*0790*/  DFMA R24, R24, R22, R20 ;  /* 0x000000161818722b */ /* 0x008fe20000000014 */
[----:B------:R-:W3:Y:S04]  /*07a0*/  LDG.E.64 R20, desc[UR10][R4.64+0x20] ;  /* 0x0000200a04147981 */ /* 0x000ee8000c1e1b00 */
[----:B------:R-:W3:Y:S03]  /*07b0*/  LDG.E.64 R22, desc[UR10][R18.64] ;  /* 0x0000000a12167981 */ /* 0x000ee6000c1e1b00 */
[----:B----4-:R-:W-:Y:S01]  /*07c0*/  DFMA R24, R6, R8, R24 ;  /* 0x000000080618722b */ /* 0x010fe20000000018 */
[----:B------:R-:W4:Y:S04]  /*07d0*/  LDG.E.64 R6, desc[UR10][R4.64+0x28] ;  /* 0x0000280a04067981 */ /* 0x000f28000c1e1b00 */
[----:B------:R0:W4:Y:S03]  /*07e0*/  LDG.E.64 R8, desc[UR10][R28.64] ;  /* 0x0000000a1c087981 */ /* 0x000126000c1e1b00 */
[----:B--2---:R-:W-:Y:S01]  /*07f0*/  DFMA R10, R10, R12, R24 ;  /* 0x0000000c0a0a722b */ /* 0x004fe20000000018 */
[----:B------:R-:W2:Y:S01]  /*0800*/  LDG.E.64 R12, desc[UR10][R4.64+0x30] ;  /* 0x0000300a040c7981 */ /* 0x000ea2000c1e1b00 */
[----:B0-----:R-:W-:-:S05]  /*0810*/  IMAD.WIDE R28, R27, 0x8, R28 ;  /* 0x000000081b1c7825 */ /* 0x001fca00078e021c */
[----:B------:R-:W2:Y:S01]  /*0820*/  LDG.E.64 R24, desc[UR10][R28.64] ;  /* 0x0000000a1c187981 */ /* 0x000ea2000c1e1b00 */
[----:B------:R-:W-:-:S03]  /*0830*/  IMAD.WIDE R18, R27, 0x8, R28 ;  /* 0x000000081b127825 */ /* 0x000fc600078e021c */
[----:B------:R-:W2:Y:S04]  /*0840*/  LDG.E.64 R26, desc[UR10][R4.64+0x38] ;  /* 0x0000380a041a7981 */ /* 0x000ea8000c1e1b00 */
[----:B------:R-:W2:Y:S01]  /*0850*/  LDG.E.64 R18, desc[UR10][R18.64] ;  /* 0x0000000a12127981 */ /* 0x000ea2000c1e1b00 */
[----:B-----5:R-:W-:Y:S01]  /*0860*/  DFMA R10, R14, R16, R10 ;  /* 0x000000100e0a722b */ /* 0x020fe2000000000a */
[----:B------:R-:W-:-:S07]  /*0870*/  IADD3 R3, PT, PT, R3, 0x8, RZ ;  /* 0x0000000803037810 */ /* 0x000fce0007ffe0ff */
[----:B---3--:R-:W-:-:S08]  /*0880*/  DFMA R10, R20, R22, R10 ;  /* 0x00000016140a722b */ /* 0x008fd0000000000a */
[----:B----4-:R-:W-:-:S08]  /*0890*/  DFMA R6, R6, R8, R10 ;  /* 0x000000080606722b */ /* 0x010fd0000000000a */
[----:B--2---:R-:W-:-:S08]  /*08a0*/  DFMA R6, R12, R24, R6 ;  /* 0x000000180c06722b */ /* 0x004fd00000000006 */
[----:B------:R-:W-:-:S11]  /*08b0*/  DFMA R20, R26, R18, R6 ;  /* 0x000000121a14722b */ /* 0x000fd60000000006 */
.L_x_19:
        /* <DEDUP_REMOVED lines=13> */
[----:B------:R-:W3:Y:S01]  /*0990*/  LDG.E.64 R12, desc[UR10][R22.64] ;  /* 0x0000000a160c7981 */ /* 0x000ee2000c1e1b00 */
[----:B------:R-:W-:-:S03]  /*09a0*/  IMAD.WIDE R24, R2, 0x8, R22 ;  /* 0x0000000802187825 */ /* 0x000fc600078e0216 */
[----:B------:R-:W4:Y:S04]  /*09b0*/  LDG.E.64 R6, desc[UR10][R4.64+0x8] ;  /* 0x0000080a04067981 */ /* 0x000f28000c1e1b00 */
[----:B------:R-:W4:Y:S01]  /*09c0*/  LDG.E.64 R8, desc[UR10][R24.64] ;  /* 0x0000000a18087981 */ /* 0x000f22000c1e1b00 */
[----:B------:R-:W-:-:S03]  /*09d0*/  IMAD.WIDE R26, R2, 0x8, R24 ;  /* 0x00000008021a7825 */ /* 0x000fc600078e0218 */
[----:B------:R-:W5:Y:S04]  /*09e0*/  LDG.E.64 R18, desc[UR10][R4.64+0x18] ;  /* 0x0000180a04127981 */ /* 0x000f68000c1e1b00 */
[----:B------:R-:W2:Y:S01]  /*09f0*/  LDG.E.64 R16, desc[UR10][R26.64] ;  /* 0x0000000a1a107981 */ /* 0x000ea2000c1e1b00 */
[----:B------:R-:W-:-:S06]  /*0a00*/  IMAD.WIDE R28, R2, 0x8, R26 ;  /* 0x00000008021c7825 */ /* 0x000fcc00078e021a */
[----:B------:R-:W5:Y:S01]  /*0a10*/  LDG.E.64 R28, desc[UR10][R28.64] ;  /* 0x0000000a1c1c7981 */ /* 0x000f62000c1e1b00 */
[----:B------:R-:W-:Y:S01]  /*0a20*/  IADD3 R3, PT, PT, R3, 0x4, RZ ;  /* 0x0000000403037810 */ /* 0x000fe20007ffe0ff */
[----:B---3--:R-:W-:-:S08]  /*0a30*/  DFMA R10, R10, R12, R20 ;  /* 0x0000000c0a0a722b */ /* 0x008fd00000000014 */
[----:B----4-:R-:W-:-:S08]  /*0a40*/  DFMA R6, R6, R8, R10 ;  /* 0x000000080606722b */ /* 0x010fd0000000000a */
[----:B--2---:R-:W-:-:S08]  /*0a50*/  DFMA R6, R14, R16, R6 ;  /* 0x000000100e06722b */ /* 0x004fd00000000006 */
[----:B-----5:R-:W-:-:S11]  /*0a60*/  DFMA R20, R18, R28, R6 ;  /* 0x0000001c1214722b */ /* 0x020fd60000000006 */
.L_x_20:
[----:B------:R-:W-:Y:S05]  /*0a70*/  BRA.U !UP1, `(.L_x_16) ;  /* 0x0000000109507547 */ /* 0x000fea000b800000 */
[----:B------:R-:W0:Y:S01]  /*0a80*/  LDC.64 R4, c[0x0][0x380] ;  /* 0x0000e000ff047b82 */ /* 0x000e220000000a00 */
[----:B------:R-:W1:Y:S01]  /*0a90*/  LDCU UR5, c[0x0][0x39c] ;  /* 0x00007380ff0577ac */ /* 0x000e620008000800 */
[----:B------:R-:W-:-:S06]  /*0aa0*/  UIADD3 UR4, UPT, UPT, -UR4, URZ, URZ ;  /* 0x000000ff04047290 */ /* 0x000fcc000fffe1ff */
[----:B------:R-:W2:Y:S01]  /*0ab0*/  LDC.64 R6, c[0x0][0x388] ;  /* 0x0000e200ff067b82 */ /* 0x000ea20000000a00 */
[C---:B-1----:R-:W-:Y:S02]  /*0ac0*/  IMAD R9, R3.reuse, UR5, R0 ;  /* 0x0000000503097c24 */ /* 0x042fe4000f8e0200 */
[----:B0-----:R-:W-:-:S04]  /*0ad0*/  IMAD.WIDE.U32 R4, R3, 0x8, R4 ;  /* 0x0000000803047825 */ /* 0x001fc800078e0004 */
[----:B------:R-:W-:Y:S01]  /*0ae0*/  IMAD.MOV.U32 R8, RZ, RZ, R4 ;  /* 0x000000ffff087224 */ /* 0x000fe200078e0004 */
[----:B------:R-:W-:-:S07]  /*0af0*/  MOV R11, R5 ;  /* 0x00000005000b7202 */ /* 0x000fce0000000f00 */
.L_x_21:
[----:B--2---:R-:W-:Y:S01]  /*0b00*/  IMAD.WIDE R4, R9, 0x8, R6 ;  /* 0x0000000809047825 */ /* 0x004fe200078e0206 */
[----:B------:R-:W-:-:S03]  /*0b10*/  MOV R2, R8 ;  /* 0x0000000800027202 */ /* 0x000fc60000000f00 */
[----:B------:R-:W-:Y:S02]  /*0b20*/  IMAD.MOV.U32 R3, RZ, RZ, R11 ;  /* 0x000000ffff037224 */ /* 0x000fe400078e000b */
[----:B------:R-:W2:Y:S04]  /*0b30*/  LDG.E.64 R4, desc[UR10][R4.64] ;  /* 0x0000000a04047981 */ /* 0x000ea8000c1e1b00 */
[----:B------:R-:W2:Y:S01]  /*0b40*/  LDG.E.64 R2, desc[UR10][R2.64] ;  /* 0x0000000a02027981 */ /* 0x000ea2000c1e1b00 */
[----:B------:R-:W-:-:S04]  /*0b50*/  UIADD3 UR4, UPT, UPT, UR4, 0x1, URZ ;  /* 0x0000000104047890 */ /* 0x000fc8000fffe0ff */
[----:B------:R-:W-:Y:S01]  /*0b60*/  UISETP.NE.AND UP0, UPT, UR4, URZ, UPT ;  /* 0x000000ff0400728c */ /* 0x000fe2000bf05270 */
[----:B------:R-:W-:Y:S02]  /*0b70*/  IADD3 R8, P0, PT, R8, 0x8, RZ ;  /* 0x0000000808087810 */ /* 0x000fe40007f1e0ff */
[----:B------:R-:W-:Y:S02]  /*0b80*/  IADD3 R9, PT, PT, R9, UR5, RZ ;  /* 0x0000000509097c10 */ /* 0x000fe4000fffe0ff */
[----:B------:R-:W-:Y:S01]  /*0b90*/  IADD3.X R11, PT, PT, RZ, R11, RZ, P0, !PT ;  /* 0x0000000bff0b7210 */ /* 0x000fe200007fe4ff */
[----:B--2---:R-:W-:-:S03]  /*0ba0*/  DFMA R20, R2, R4, R20 ;  /* 0x000000040214722b */ /* 0x004fc60000000014 */
[----:B------:R-:W-:Y:S08]  /*0bb0*/  BRA.U UP0, `(.L_x_21) ;  /* 0xfffffffd00d07547 */ /* 0x000ff0000b83ffff */
.L_x_16:
[----:B------:R-:W1:Y:S02]  /*0bc0*/  LDC.64 R6, c[0x0][0x390] ;  /* 0x0000e400ff067b82 */ /* 0x000e640000000a00 */
[----:B-1----:R-:W-:-:S06]  /*0bd0*/  IMAD.WIDE.U32 R6, R0, 0x8, R6 ;  /* 0x0000000800067825 */ /* 0x002fcc00078e0006 */
[----:B------:R-:W2:Y:S01]  /*0be0*/  LDG.E.64 R6, desc[UR10][R6.64] ;  /* 0x0000000a06067981 */ /* 0x000ea2000c1e1b00 */
[----:B------:R-:W-:Y:S01]  /*0bf0*/  IMAD.MOV.U32 R2, RZ, RZ, 0x652b82fe ;  /* 0x652b82feff027424 */ /* 0x000fe200078e00ff */
[----:B------:R-:W-:Y:S01]  /*0c00*/  MOV R3, 0x3ff71547 ;  /* 0x3ff7154700037802 */ /* 0x000fe20000000f00 */
[----:B------:R-:W-:Y:S01]  /*0c10*/  UMOV UR4, 0xfefa39ef ;  /* 0xfefa39ef00047882 */ /* 0x000fe20000000000 */
[----:B------:R-:W-:Y:S01]  /*0c20*/  UMOV UR5, 0x3fe62e42 ;  /* 0x3fe62e4200057882 */ /* 0x000fe20000000000 */
[----:B------:R-:W-:Y:S01]  /*0c30*/  BSSY.RECONVERGENT B0, `(.L_x_22) ;  /* 0x0000039000007945 */ /* 0x000fe20003800200 */
[----:B--2---:R-:W-:-:S08]  /*0c40*/  DADD R20, R6, R20 ;  /* 0x0000000006147229 */ /* 0x004fd00000000014 */
[----:B------:R-:W-:-:S08]  /*0c50*/  DFMA R2, R20, -R2, 6.75539944105574400000e+15 ;  /* 0x433800001402742b */ /* 0x000fd00000000802 */
[----:B------:R-:W-:-:S08]  /*0c60*/  DADD R4, R2, -6.75539944105574400000e+15 ;  /* 0xc338000002047429 */ /* 0x000fd00000000000 */
[----:B------:R-:W-:Y:S01]  /*0c70*/  DFMA R8, R4, -UR4, -R20 ;  /* 0x8000000404087c2b */ /* 0x000fe20008000814 */
[----:B------:R-:W-:Y:S01]  /*0c80*/  UMOV UR4, 0x3b39803f ;  /* 0x3b39803f00047882 */ /* 0x000fe20000000000 */
[----:B------:R-:W-:-:S06]  /*0c90*/  UMOV UR5, 0x3c7abc9e ;  /* 0x3c7abc9e00057882 */ /* 0x000fcc0000000000 */
[----:B------:R-:W-:Y:S01]  /*0ca0*/  DFMA R4, R4, -UR4, R8 ;  /* 0x8000000404047c2b */ /* 0x000fe20008000008 */
[----:B------:R-:W-:Y:S01]  /*0cb0*/  UMOV UR4, 0x69ce2bdf ;  /* 0x69ce2bdf00047882 */ /* 0x000fe20000000000 */
[----:B------:R-:W-:Y:S01]  /*0cc0*/  MOV R8, 0xfca213ea ;  /* 0xfca213ea00087802 */ /* 0x000fe20000000f00 */
[----:B------:R-:W-:Y:S01]  /*0cd0*/  IMAD.MOV.U32 R9, RZ, RZ, 0x3e928af3 ;  /* 0x3e928af3ff097424 */ /* 0x000fe200078e00ff */
[----:B------:R-:W-:-:S05]  /*0ce0*/  UMOV UR5, 0x3e5ade15 ;  /* 0x3e5ade1500057882 */ /* 0x000fca0000000000 */
[----:B------:R-:W-:Y:S01]  /*0cf0*/  DFMA R6, R4, UR4, R8 ;  /* 0x0000000404067c2b */ /* 0x000fe20008000008 */
[----:B------:R-:W-:Y:S01]  /*0d00*/  UMOV UR4, 0x62401315 ;  /* 0x6240131500047882 */ /* 0x000fe20000000000 */
[----:B------:R-:W-:Y:S01]  /*0d10*/  UMOV UR5, 0x3ec71dee ;  /* 0x3ec71dee00057882 */ /* 0x000fe20000000000 */
[----:B------:R-:W-:-:S05]  /*0d20*/  DADD R8, -RZ, -R20 ;  /* 0x00000000ff087229 */ /* 0x000fca0000000914 */
[----:B------:R-:W-:Y:S01]  /*0d30*/  DFMA R6, R4, R6, UR4 ;  /* 0x0000000404067e2b */ /* 0x000fe20008000006 */
[----:B------:R-:W-:Y:S01]  /*0d40*/  UMOV UR4, 0x7c89eb71 ;  /* 0x7c89eb7100047882 */ /* 0x000fe20000000000 */
[----:B------:R-:W-:-:S03]  /*0d50*/  UMOV UR5, 0x3efa0199 ;  /* 0x3efa019900057882 */ /* 0x000fc60000000000 */
[----:B------:R-:W-:-:S03]  /*0d60*/  FSETP.GEU.AND P0, PT, |R9|, 4.1917929649353027344, PT ;  /* 0x4086232b0900780b */ /* 0x000fc60003f0e200 */
[----:B------:R-:W-:Y:S01]  /*0d70*/  DFMA R6, R4, R6, UR4 ;  /* 0x0000000404067e2b */ /* 0x000fe20008000006 */
[----:B------:R-:W-:Y:S01]  /*0d80*/  UMOV UR4, 0x14761f65 ;  /* 0x14761f6500047882 */ /* 0x000fe20000000000 */
[----:B------:R-:W-:-:S06]  /*0d90*/  UMOV UR5, 0x3f2a01a0 ;  /* 0x3f2a01a000057882 */ /* 0x000fcc0000000000 */
        /* <DEDUP_REMOVED lines=15> */
[----:B------:R-:W-:-:S08]  /*0e90*/  DFMA R6, R4, R6, UR4 ;  /* 0x0000000404067e2b */ /* 0x000fd00008000006 */
[----:B------:R-:W-:-:S08]  /*0ea0*/  DFMA R6, R4, R6, 1 ;  /* 0x3ff000000406742b */ /* 0x000fd00000000006 */
[----:B------:R-:W-:-:S10]  /*0eb0*/  DFMA R6, R4, R6, 1 ;  /* 0x3ff000000406742b */ /* 0x000fd40000000006 */
[----:B------:R-:W-:Y:S02]  /*0ec0*/  LEA R5, R2, R7, 0x14 ;  /* 0x0000000702057211 */ /* 0x000fe400078ea0ff */
[----:B------:R-:W-:Y:S01]  /*0ed0*/  MOV R4, R6 ;  /* 0x0000000600047202 */ /* 0x000fe20000000f00 */
[----:B------:R-:W-:Y:S06]  /*0ee0*/  @!P0 BRA `(.L_x_23) ;  /* 0x0000000000348947 */ /* 0x000fec0003800000 */
[----:B------:R-:W-:Y:S01]  /*0ef0*/  FSETP.GEU.AND P1, PT, |R9|, 4.2275390625, PT ;  /* 0x408748000900780b */ /* 0x000fe20003f2e200 */
[C---:B------:R-:W-:Y:S02]  /*0f00*/  DADD R4, -R20.reuse, +INF ;  /* 0x7ff0000014047429 */ /* 0x040fe40000000100 */
[----:B------:R-:W-:-:S08]  /*0f10*/  DSETP.GT.AND P0, PT, R20, RZ, PT ;  /* 0x000000ff1400722a */ /* 0x000fd00003f04000 */
[----:B------:R-:W-:Y:S02]  /*0f20*/  FSEL R4, R4, RZ, !P0 ;  /* 0x000000ff04047208 */ /* 0x000fe40004000000 */
[----:B------:R-:W-:Y:S02]  /*0f30*/  @!P1 LEA.HI R3, R2, R2, RZ, 0x1 ;  /* 0x0000000202039211 */ /* 0x000fe400078f08ff */
[----:B------:R-:W-:Y:S02]  /*0f40*/  FSEL R5, R5, RZ, !P0 ;  /* 0x000000ff05057208 */ /* 0x000fe40004000000 */
[----:B------:R-:W-:-:S05]  /*0f50*/  @!P1 SHF.R.S32.HI R3, RZ, 0x1, R3 ;  /* 0x00000001ff039819 */ /* 0x000fca0000011403 */
[----:B------:R-:W-:Y:S01]  /*0f60*/  @!P1 IMAD.IADD R2, R2, 0x1, -R3 ;  /* 0x0000000102029824 */ /* 0x000fe200078e0a03 */
[----:B------:R-:W-:-:S04]  /*0f70*/  @!P1 LEA R3, R3, R7, 0x14 ;  /* 0x0000000703039211 */ /* 0x000fc800078ea0ff */
[----:B------:R-:W-:Y:S02]  /*0f80*/  @!P1 LEA R7, R2, 0x3ff00000, 0x14 ;  /* 0x3ff0000002079811 */ /* 0x000fe400078ea0ff */
[----:B------:R-:W-:Y:S01]  /*0f90*/  @!P1 MOV R2, R6 ;  /* 0x0000000600029202 */ /* 0x000fe20000000f00 */
[----:B------:R-:W-:-:S06]  /*0fa0*/  @!P1 IMAD.MOV.U32 R6, RZ, RZ, RZ ;  /* 0x000000ffff069224 */ /* 0x000fcc00078e00ff */
[----:B------:R-:W-:-:S11]  /*0fb0*/  @!P1 DMUL R4, R2, R6 ;  /* 0x0000000602049228 */ /* 0x000fd60000000000 */
.L_x_23:
[----:B------:R-:W-:Y:S05]  /*0fc0*/  BSYNC.RECONVERGENT B0 ;  /* 0x0000000000007941 */ /* 0x000fea0003800200 */
.L_x_22:
[----:B------:R-:W-:Y:S01]  /*0fd0*/  DADD R8, R4, 1 ;  /* 0x3ff0000004087429 */ /* 0x000fe20000000000 */
[----:B------:R-:W-:Y:S05]  /*0fe0*/  BSSY.RECONVERGENT B0, `(.L_x_24) ;  /* 0x000000e000007945 */ /* 0x000fea0003800200 */
[----:B------:R-:W0:Y:S04]  /*0ff0*/  MUFU.RCP64H R3, R9 ;  /* 0x0000000900037308 */ /* 0x000e280000001800 */
[----:B------:R-:W-:-:S04]  /*1000*/  IADD3 R2, PT, PT, R9, 0x300402, RZ ;  /* 0x0030040209027810 */ /* 0x000fc80007ffe0ff */
[----:B------:R-:W-:Y:S02]  /*1010*/  FSETP.GEU.AND P0, PT, |R2|, 5.8789094863358348022e-39, PT ;  /* 0x004004020200780b */ /* 0x000fe40003f0e200 */
[----:B0-----:R-:W-:-:S08]  /*1020*/  DFMA R4, -R8, R2, 1 ;  /* 0x3ff000000804742b */ /* 0x001fd00000000102 */
[----:B------:R-:W-:-:S08]  /*1030*/  DFMA R4, R4, R4, R4 ;  /* 0x000000040404722b */ /* 0x000fd00000000004 */
[----:B------:R-:W-:-:S08]  /*1040*/  DFMA R4, R2, R4, R2 ;  /* 0x000000040204722b */ /* 0x000fd00000000002 */
[----:B------:R-:W-:-:S08]  /*1050*/  DFMA R6, -R8, R4, 1 ;  /* 0x3ff000000806742b */ /* 0x000fd00000000104 */
[----:B------:R-:W-:Y:S01]  /*1060*/  DFMA R4, R4, R6, R4 ;  /* 0x000000060404722b */ /* 0x000fe20000000004 */
[----:B------:R-:W-:Y:S10]  /*1070*/  @P0 BRA `(.L_x_25) ;  /* 0x0000000000100947 */ /* 0x000ff40003800000 */
[----:B------:R-:W-:-:S04]  /*1080*/  LOP3.LUT R2, R9, 0x7fffffff, RZ, 0xc0, !PT ;  /* 0x7fffffff09027812 */ /* 0x000fc800078ec0ff */
[----:B------:R-:W-:Y:S02]  /*1090*/  IADD3 R3, PT, PT, R2, -0x100000, RZ ;  /* 0xfff0000002037810 */ /* 0x000fe40007ffe0ff */
[----:B------:R-:W-:-:S07]  /*10a0*/  MOV R2, 0x10c0 ;  /* 0x000010c000027802 */ /* 0x000fce0000000f00 */
[----:B------:R-:W-:Y:S05]  /*10b0*/  CALL.REL.NOINC `($__internal_0_$__cuda_sm20_dblrcp_rn_slowpath_v3) ;  /* 0x00000000003c7944 */ /* 0x000fea0003c00000 */
.L_x_25:
[----:B------:R-:W-:Y:S05]  /*10c0*/  BSYNC.RECONVERGENT B0 ;  /* 0x0000000000007941 */ /* 0x000fea0003800200 */
.L_x_24:
[----:B------:R-:W0:Y:S08]  /*10d0*/  LDC R9, c[0x0][0x3a0] ;  /* 0x0000e800ff097b82 */ /* 0x000e300000000800 */
[----:B------:R-:W1:Y:S01]  /*10e0*/  LDC.64 R2, c[0x0][0x380] ;  /* 0x0000e000ff027b82 */ /* 0x000e620000000a00 */
[C---:B0-----:R-:W-:Y:S01]  /*10f0*/  ISETP.NE.AND P0, PT, R0.reuse, R9, PT ;  /* 0x000000090000720c */ /* 0x041fe20003f05270 */
[----:B-1----:R-:W-:-:S12]  /*1100*/  IMAD.WIDE.U32 R2, R0, 0x8, R2 ;  /* 0x0000000800027825 */ /* 0x002fd800078e0002 */
[----:B------:R-:W0:Y:S01]  /*1110*/  @!P0 LDC.64 R6, c[0x0][0x3a8] ;  /* 0x0000ea00ff068b82 */ /* 0x000e220000000a00 */
[----:B------:R-:W-:Y:S01]  /*1120*/  @!P0 MOV R11, 0x1 ;  /* 0x00000001000b8802 */ /* 0x000fe20000000f00 */
[----:B------:R1:W-:Y:S01]  /*1130*/  STG.E.64 desc[UR10][R2.64], R4 ;  /* 0x0000000402007986 */ /* 0x0003e2000c101b0a */
[----:B0-----:R-:W-:-:S05]  /*1140*/  @!P0 IMAD.WIDE.U32 R6, R9, 0x4, R6 ;  /* 0x0000000409068825 */ /* 0x001fca00078e0006 */
[----:B------:R1:W-:Y:S01]  /*1150*/  @!P0 STG.E desc[UR10][R6.64], R11 ;  /* 0x0000000b06008986 */ /* 0x0003e2000c10190a */
[----:B------:R-:W-:Y:S05]  /*1160*/  @!P0 EXIT ;  /* 0x000000000000894d */ /* 0x000fea0003800000 */
[----:B-1----:R-:W0:Y:S02]  /*1170*/  LDC.64 R2, c[0x0][0x3a8] ;  /* 0x0000ea00ff027b82 */ /* 0x002e240000000a00 */
[----:B0-----:R-:W-:-:S05]  /*1180*/  IMAD.WIDE.U32 R2, R0, 0x4, R2 ;  /* 0x0000000400027825 */ /* 0x001fca00078e0002 */
[----:B------:R-:W-:Y:S01]  /*1190*/  STG.E desc[UR10][R2.64], RZ ;  /* 0x000000ff02007986 */ /* 0x000fe2000c10190a */
[----:B------:R-:W-:Y:S05]  /*11a0*/  EXIT ;  /* 0x000000000000794d */ /* 0x000fea0003800000 */
        .weak           $__internal_0_$__cuda_sm20_dblrcp_rn_slowpath_v3
        .type           $__internal_0_$__cuda_sm20_dblrcp_rn_slowpath_v3,@function
        .size           $__internal_0_$__cuda_sm20_dblrcp_rn_slowpath_v3,(.L_x_46 - $__internal_0_$__cuda_sm20_dblrcp_rn_slowpath_v3)
$__internal_0_$__cuda_sm20_dblrcp_rn_slowpath_v3:
[----:B------:R-:W-:Y:S01]  /*11b0*/  IMAD.MOV.U32 R4, RZ, RZ, R8 ;  /* 0x000000ffff047224 */ /* 0x000fe200078e0008 */
[----:B------:R-:W-:Y:S01]  /*11c0*/  MOV R5, R9 ;  /* 0x0000000900057202 */ /* 0x000fe20000000f00 */
[----:B------:R-:W-:Y:S05]  /*11d0*/  BSSY.RECONVERGENT B1, `(.L_x_26) ;  /* 0x0000025000017945 */ /* 0x000fea0003800200 */
[----:B------:R-:W-:-:S14]  /*11e0*/  DSETP.GTU.AND P0, PT, |R4|, +INF , PT ;  /* 0x7ff000000400742a */ /* 0x000fdc0003f0c200 */
[----:B------:R-:W-:Y:S05]  /*11f0*/  @P0 BRA `(.L_x_27) ;  /* 0x0000000000800947 */ /* 0x000fea0003800000 */
[----:B------:R-:W-:-:S04]  /*1200*/  LOP3.LUT R8, R9, 0x7fffffff, RZ, 0xc0, !PT ;  /* 0x7fffffff09087812 */ /* 0x000fc800078ec0ff */
[----:B------:R-:W-:-:S04]  /*1210*/  IADD3 R6, PT, PT, R8, -0x1, RZ ;  /* 0xffffffff08067810 */ /* 0x000fc80007ffe0ff */
[----:B------:R-:W-:-:S13]  /*1220*/  ISETP.GE.U32.AND P0, PT, R6, 0x7fefffff, PT ;  /* 0x7fefffff0600780c */ /* 0x000fda0003f06070 */
[----:B------:R-:W-:Y:S02]  /*1230*/  @P0 LOP3.LUT R7, R5, 0x7ff00000, RZ, 0x3c, !PT ;  /* 0x7ff0000005070812 */ /* 0x000fe400078e3cff */
[----:B------:R-:W-:Y:S01]  /*1240*/  @P0 MOV R6, RZ ;  /* 0x000000ff00060202 */ /* 0x000fe20000000f00 */
[----:B------:R-:W-:Y:S06]  /*1250*/  @P0 BRA `(.L_x_28) ;  /* 0x0000000000700947 */ /* 0x000fec0003800000 */
[----:B------:R-:W-:-:S13]  /*1260*/  ISETP.GE.U32.AND P0, PT, R8, 0x1000001, PT ;  /* 0x010000010800780c */ /* 0x000fda0003f06070 */
[----:B------:R-:W-:Y:S05]  /*1270*/  @!P0 BRA `(.L_x_29) ;  /* 0x0000000000388947 */ /* 0x000fea0003800000 */
[----:B------:R-:W-:Y:S01]  /*1280*/  VIADD R7, R5, 0xc0200000 ;  /* 0xc020000005077836 */ /* 0x000fe20000000000 */
[----:B------:R-:W-:Y:S02]  /*1290*/  MOV R6, R4 ;  /* 0x0000000400067202 */ /* 0x000fe40000000f00 */
[----:B------:R-:W-:Y:S01]  /*12a0*/  MOV R8, R3 ;  /* 0x0000000300087202 */ /* 0x000fe20000000f00 */
[----:B------:R-:W0:Y:S05]  /*12b0*/  MUFU.RCP64H R9, R7 ;  /* 0x0000000700097308 */ /* 0x000e2a0000001800 */
[----:B0-----:R-:W-:-:S08]  /*12c0*/  DFMA R10, -R6, R8, 1 ;  /* 0x3ff00000060a742b */ /* 0x001fd00000000108 */
[----:B------:R-:W-:-:S08]  /*12d0*/  DFMA R10, R10, R10, R10 ;  /* 0x0000000a0a0a722b */ /* 0x000fd0000000000a */
[----:B------:R-:W-:-:S08]  /*12e0*/  DFMA R10, R8, R10, R8 ;  /* 0x0000000a080a722b */ /* 0x000fd00000000008 */
[----:B------:R-:W-:-:S08]  /*12f0*/  DFMA R8, -R6, R10, 1 ;  /* 0x3ff000000608742b */ /* 0x000fd0000000010a */
[----:B------:R-:W-:-:S08]  /*1300*/  DFMA R8, R10, R8, R10 ;  /* 0x000000080a08722b */ /* 0x000fd0000000000a */
[----:B------:R-:W-:-:S08]  /*1310*/  DMUL R8, R8, 2.2250738585072013831e-308 ;  /* 0x0010000008087828 */ /* 0x000fd00000000000 */
[----:B------:R-:W-:-:S08]  /*1320*/  DFMA R4, -R4, R8, 1 ;  /* 0x3ff000000404742b */ /* 0x000fd00000000108 */
[----:B------:R-:W-:-:S08]  /*1330*/  DFMA R4, R4, R4, R4 ;  /* 0x000000040404722b */ /* 0x000fd00000000004 */
[----:B------:R-:W-:Y:S01]  /*1340*/  DFMA R6, R8, R4, R8 ;  /* 0x000000040806722b */ /* 0x000fe20000000008 */
[----:B------:R-:W-:Y:S10]  /*1350*/  BRA `(.L_x_28) ;  /* 0x0000000000307947 */ /* 0x000ff40003800000 */
.L_x_29:
[----:B------:R-:W-:Y:S01]  /*1360*/  DMUL R4, R4, 8.11296384146066816958e+31 ;  /* 0x4690000004047828 */ /* 0x000fe20000000000 */
[----:B------:R-:W-:-:S05]  /*1370*/  MOV R6, R3 ;  /* 0x0000000300067202 */ /* 0x000fca0000000f00 */
[----:B------:R-:W0:Y:S02]  /*1380*/  MUFU.RCP64H R7, R5 ;  /* 0x0000000500077308 */ /* 0x000e240000001800 */
[----:B0-----:R-:W-:-:S08]  /*1390*/  DFMA R8, -R4, R6, 1 ;  /* 0x3ff000000408742b */ /* 0x001fd00000000106 */
[----:B------:R-:W-:-:S08]  /*13a0*/  DFMA R8, R8, R8, R8 ;  /* 0x000000080808722b */ /* 0x000fd00000000008 */
[----:B------:R-:W-:-:S08]  /*13b0*/  DFMA R8, R6, R8, R6 ;  /* 0x000000080608722b */ /* 0x000fd00000000006 */
[----:B------:R-:W-:-:S08]  /*13c0*/  DFMA R6, -R4, R8, 1 ;  /* 0x3ff000000406742b */ /* 0x000fd00000000108 */
[----:B------:R-:W-:-:S08]  /*13d0*/  DFMA R6, R8, R6, R8 ;  /* 0x000000060806722b */ /* 0x000fd00000000008 */
[----:B------:R-:W-:Y:S01]  /*13e0*/  DMUL R6, R6, 8.11296384146066816958e+31 ;  /* 0x4690000006067828 */ /* 0x000fe20000000000 */
[----:B------:R-:W-:Y:S10]  /*13f0*/  BRA `(.L_x_28) ;  /* 0x0000000000087947 */ /* 0x000ff40003800000 */
.L_x_27:
[----:B------:R-:W-:Y:S01]  /*1400*/  LOP3.LUT R7, R5, 0x80000, RZ, 0xfc, !PT ;  /* 0x0008000005077812 */ /* 0x000fe200078efcff */
[----:B------:R-:W-:-:S07]  /*1410*/  IMAD.MOV.U32 R6, RZ, RZ, R4 ;  /* 0x000000ffff067224 */ /* 0x000fce00078e0004 */
.L_x_28:
[----:B------:R-:W-:Y:S05]  /*1420*/  BSYNC.RECONVERGENT B1 ;  /* 0x0000000000017941 */ /* 0x000fea0003800200 */
.L_x_26:
[----:B------:R-:W-:Y:S01]  /*1430*/  HFMA2 R3, -RZ, RZ, 0, 0 ;  /* 0x00000000ff037431 */ /* 0x000fe200000001ff */
[----:B------:R-:W-:Y:S02]  /*1440*/  MOV R4, R6 ;  /* 0x0000000600047202 */ /* 0x000fe40000000f00 */
[----:B------:R-:W-:Y:S01]  /*1450*/  MOV R5, R7 ;  /* 0x0000000700057202 */ /* 0x000fe20000000f00 */
[----:B------:R-:W-:Y:S06]  /*1460*/  RET.REL.NODEC R2 `(_Z14kernelOutputL2PdS_S_iiiPi) ;  /* 0xffffffe802e47950 */ /* 0x000fec0003c3ffff */
.L_x_30:
        /* <DEDUP_REMOVED lines=9> */
.L_x_46:


//--------------------- .text._Z14kernelOutputL1PdS_S_S_ii --------------------------
	.section	.text._Z14kernelOutputL1PdS_S_S_ii,"ax",@progbits
	.align	128
        .global         _Z14kernelOutputL1PdS_S_S_ii
        .type           _Z14kernelOutputL1PdS_S_S_ii,@function
        .size           _Z14kernelOutputL1PdS_S_S_ii,(.L_x_47 - _Z14kernelOutputL1PdS_S_S_ii)
        .other          _Z14kernelOutputL1PdS_S_S_ii,@"STO_CUDA_ENTRY STV_DEFAULT"
_Z14kernelOutputL1PdS_S_S_ii:
.text._Z14kernelOutputL1PdS_S_S_ii:
        /* <DEDUP_REMOVED lines=23> */
.L_x_33:
        /* <DEDUP_REMOVED lines=74> */
.L_x_32:
        /* <DEDUP_REMOVED lines=43> */
.L_x_34:
        /* <DEDUP_REMOVED lines=27> */
.L_x_35:
        /* <DEDUP_REMOVED lines=9> */
.L_x_36:
        /* <DEDUP_REMOVED lines=12> */
.L_x_31:
        /* <DEDUP_REMOVED lines=64> */
.L_x_38:
[----:B------:R-:W-:Y:S05]  /*0fc0*/  BSYNC.RECONVERGENT B0 ;  /* 0x0000000000007941 */ /* 0x000fea0003800200 */
.L_x_37:
        /* <DEDUP_REMOVED lines=14> */
[----:B------:R-:W-:Y:S05]  /*10b0*/  CALL.REL.NOINC `($__internal_1_$__cuda_sm20_dblrcp_rn_slowpath_v3) ;  /* 0x0000000000147944 */ /* 0x000fea0003c00000 */
.L_x_40:
[----:B------:R-:W-:Y:S05]  /*10c0*/  BSYNC.RECONVERGENT B0 ;  /* 0x0000000000007941 */ /* 0x000fea0003800200 */
.L_x_39:
[----:B------:R-:W0:Y:S02]  /*10d0*/  LDC.64 R2, c[0x0][0x398] ;  /* 0x0000e600ff027b82 */ /* 0x000e240000000a00 */
[----:B0-----:R-:W-:-:S05]  /*10e0*/  IMAD.WIDE.U32 R2, R0, 0x8, R2 ;  /* 0x0000000800027825 */ /* 0x001fca00078e0002 */
[----:B------:R-:W-:Y:S01]  /*10f0*/  STG.E.64 desc[UR10][R2.64], R4 ;  /* 0x0000000402007986 */ /* 0x000fe2000c101b0a */
[----:B------:R-:W-:Y:S05]  /*1100*/  EXIT ;  /* 0x000000000000794d */ /* 0x000fea0003800000 */
        .weak           $__internal_1_$__cuda_sm20_dblrcp_rn_slowpath_v3
        .type           $__internal_1_$__cuda_sm20_dblrcp_rn_slowpath_v3,@function
        .size           $__internal_1_$__cuda_sm20_dblrcp_rn_slowpath_v3,(.L_x_47 - $__internal_1_$__cuda_sm20_dblrcp_rn_slowpath_v3)
$__internal_1_$__cuda_sm20_dblrcp_rn_slowpath_v3:
        /* <DEDUP_REMOVED lines=27> */
.L_x_44:
        /* <DEDUP_REMOVED lines=10> */
.L_x_42:
[----:B------:R-:W-:Y:S01]  /*1360*/  LOP3.LUT R7, R5, 0x80000, RZ, 0xfc, !PT ;  /* 0x0008000005077812 */ /* 0x000fe200078efcff */
[----:B------:R-:W-:-:S07]  /*1370*/  IMAD.MOV.U32 R6, RZ, RZ, R4 ;  /* 0x000000ffff067224 */ /* 0x000fce00078e0004 */
.L_x_43:
[----:B------:R-:W-:Y:S05]  /*1380*/  BSYNC.RECONVERGENT B1 ;  /* 0x0000000000017941 */ /* 0x000fea0003800200 */
.L_x_41:
[----:B------:R-:W-:Y:S01]  /*1390*/  HFMA2 R3, -RZ, RZ, 0, 0 ;  /* 0x00000000ff037431 */ /* 0x000fe200000001ff */
[----:B------:R-:W-:Y:S02]  /*13a0*/  MOV R4, R6 ;  /* 0x0000000600047202 */ /* 0x000fe40000000f00 */
[----:B------:R-:W-:Y:S01]  /*13b0*/  MOV R5, R7 ;  /* 0x0000000700057202 */ /* 0x000fe20000000f00 */
[----:B------:R-:W-:Y:S06]  /*13c0*/  RET.REL.NODEC R2 `(_Z14kernelOutputL1PdS_S_S_ii) ;  /* 0xffffffec020c7950 */ /* 0x000fec0003c3ffff */
.L_x_45:
        /* <DEDUP_REMOVED lines=11> */
.L_x_47:


//--------------------- .nv.shared.reserved.0     --------------------------
	.section	.nv.shared.reserved.0,"aw",@nobits
	.weak		__nv_reservedSMEM_offset_0_alias
	.size		__nv_reservedSMEM_offset_0_alias, 0, 64
	.other		__nv_reservedSMEM_offset_0_alias,@"STO_CUDA_RESERVED_SHARED STV_DEFAULT"
__nv_reservedSMEM_offset_0_alias:
	.zero		0
	.zero		64


//--------------------- .nv.constant0._Z24kernelUpdateWeightHiddenPdS_S_S_S_S_diii --------------------------
	.section	.nv.constant0._Z24kernelUpdateWeightHiddenPdS_S_S_S_S_diii,"a",@progbits
	.sectionflags	@""
	.align	4
.nv.constant0._Z24kernelUpdateWeightHiddenPdS_S_S_S_S_diii:
	.zero		964


//--------------------- .nv.constant0._Z24kernelUpdateWeightOutputPiPdS0_S0_S0_S0_dii --------------------------
	.section	.nv.constant0._Z24kernelUpdateWeightOutputPiPdS0_S0_S0_S0_dii,"a",@progbits
	.sectionflags	@""
	.align	4
.nv.constant0._Z24kernelUpdateWeightOutputPiPdS0_S0_S0_S0_dii:
	.zero		960


//--------------------- .nv.constant0._Z14kernelOutputL2PdS_S_iiiPi --------------------------
	.section	.nv.constant0._Z14kernelOutputL2PdS_S_iiiPi,"a",@progbits
	.sectionflags	@""
	.align	4
.nv.constant0._Z14kernelOutputL2PdS_S_iiiPi:
	.zero		944


//--------------------- .nv.constant0._Z14kernelOutputL1PdS_S_S_ii --------------------------
	.section	.nv.constant0._Z14kernelOutputL1PdS_S_S_ii,"a",@progbits
	.sectionflags	@""
	.align	4
.nv.constant0._Z14kernelOutputL1PdS_S_S_ii:
	.zero		936


//--------------------- SYMBOLS --------------------------

	.type		.nv.reservedSmem.offset0,@object
	.size		.nv.reservedSmem.offset0,0x4
